	.target	sm_100

	.elftype	@"ET_EXEC"


//--------------------- .note.nv.tkinfo           --------------------------
	.section	.note.nv.tkinfo,"",@"SHT_NOTE"
	.sectionflags	@"SHF_NOTE_NV_TKINFO"
	.tkinfo
        /*0018*/ 	.word	0x00000081
        /*0030*/ 	.string	""
        /*0030*/ 	.string	"ptxas"
        /*0030*/ 	.string	"Cuda compilation tools, release 12.9, V12.9.86"
        /*0030*/ 	.string	"Build cuda_12.9.r12.9/compiler.36037853_0"
        /*0030*/ 	.string	"-regUsageLevel 10 -arch sm_100f -m 64 "



//--------------------- .note.nv.cuver            --------------------------
	.section	.note.nv.cuver,"",@"SHT_NOTE"
	.sectionflags	@"SHF_NOTE_NV_CUVER"
        /*0018*/ 	.short	0x0001
        /*001a*/ 	.short	0x0064
        /*001c*/ 	.short	0x0001
        /*001e*/ 	.short	0x0000
        /*0020*/ 	.short	0x0001
        /*0022*/ 	.short	0x0000


//--------------------- .nv.info                  --------------------------
	.section	.nv.info,"",@"SHT_CUDA_INFO"
	.align	4


	//----- nvinfo : EIATTR_REGCOUNT
	.align		4
        /*0000*/ 	.byte	0x04, 0x2f
        /*0002*/ 	.short	(.L_17 - .L_16)
	.align		4
.L_16:
        /*0004*/ 	.word	index@(_ZN9deep_gemm24sm100_fp8_gemm_1d1d_implILN4cute4UMMA5MajorE0ELS3_0ELj0ELj24576ELj1536ELj128ELj224ELj128ELj1ELj128ELj128ELj64ELj6ELj128ELj128ELj2ELb0ELj148ELNS_8GemmTypeE0ELb0EN7cutlass10bfloat16_tENS_16EpilogueIdentityEEEvPijjj14CUtensorMap_stS9_S9_S9_S9_)
        /*0008*/ 	.word	0x00000038


	//----- nvinfo : EIATTR_FRAME_SIZE
	.align		4
.L_17:
        /*000c*/ 	.byte	0x04, 0x11
        /*000e*/ 	.short	(.L_19 - .L_18)
	.align		4
.L_18:
        /*0010*/ 	.word	index@($__internal_3_$__cuda_sm20_div_u16)
        /*0014*/ 	.word	0x00000000


	//----- nvinfo : EIATTR_FRAME_SIZE
	.align		4
.L_19:
        /*0018*/ 	.byte	0x04, 0x11
        /*001a*/ 	.short	(.L_21 - .L_20)
	.align		4
.L_20:
        /*001c*/ 	.word	index@($__internal_2_$__cuda_sm10x_tcgen05_guardrail_trap_unallocated_columns_being_dealloced)
        /*0020*/ 	.word	0x00000000


	//----- nvinfo : EIATTR_FRAME_SIZE
	.align		4
.L_21:
        /*0024*/ 	.byte	0x04, 0x11
        /*0026*/ 	.short	(.L_23 - .L_22)
	.align		4
.L_22:
        /*0028*/ 	.word	index@($__internal_1_$__cuda_sm10x_tcgen05_guardrail_trap_phase_invalid_during_alloc)
        /*002c*/ 	.word	0x00000000


	//----- nvinfo : EIATTR_FRAME_SIZE
	.align		4
.L_23:
        /*0030*/ 	.byte	0x04, 0x11
        /*0032*/ 	.short	(.L_25 - .L_24)
	.align		4
.L_24:
        /*0034*/ 	.word	index@($__internal_0_$__cuda_sm10x_tcgen05_guardrail_trap_col_being_dealloced_not_returned_by_alloc)
        /*0038*/ 	.word	0x00000000


	//----- nvinfo : EIATTR_FRAME_SIZE
	.align		4
.L_25:
        /*003c*/ 	.byte	0x04, 0x11
        /*003e*/ 	.short	(.L_27 - .L_26)
	.align		4
.L_26:
        /*0040*/ 	.word	index@(_ZN9deep_gemm24sm100_fp8_gemm_1d1d_implILN4cute4UMMA5MajorE0ELS3_0ELj0ELj24576ELj1536ELj128ELj224ELj128ELj1ELj128ELj128ELj64ELj6ELj128ELj128ELj2ELb0ELj148ELNS_8GemmTypeE0ELb0EN7cutlass10bfloat16_tENS_16EpilogueIdentityEEEvPijjj14CUtensorMap_stS9_S9_S9_S9_)
        /*0044*/ 	.word	0x00000000


	//----- nvinfo : EIATTR_MIN_STACK_SIZE
	.align		4
.L_27:
        /*0048*/ 	.byte	0x04, 0x12
        /*004a*/ 	.short	(.L_29 - .L_28)
	.align		4
.L_28:
        /*004c*/ 	.word	index@(_ZN9deep_gemm24sm100_fp8_gemm_1d1d_implILN4cute4UMMA5MajorE0ELS3_0ELj0ELj24576ELj1536ELj128ELj224ELj128ELj1ELj128ELj128ELj64ELj6ELj128ELj128ELj2ELb0ELj148ELNS_8GemmTypeE0ELb0EN7cutlass10bfloat16_tENS_16EpilogueIdentityEEEvPijjj14CUtensorMap_stS9_S9_S9_S9_)
        /*0050*/ 	.word	0x00000000
.L_29:


//--------------------- .nv.info._ZN9deep_gemm24sm100_fp8_gemm_1d1d_implILN4cute4UMMA5MajorE0ELS3_0ELj0ELj24576ELj1536ELj128ELj224ELj128ELj1ELj128ELj128ELj64ELj6ELj128ELj128ELj2ELb0ELj148ELNS_8GemmTypeE0ELb0EN7cutlass10bfloat16_tENS_16EpilogueIdentityEEEvPijjj14CUtensorMap_stS9_S9_S9_S9_ --------------------------
	.section	.nv.info._ZN9deep_gemm24sm100_fp8_gemm_1d1d_implILN4cute4UMMA5MajorE0ELS3_0ELj0ELj24576ELj1536ELj128ELj224ELj128ELj1ELj128ELj128ELj64ELj6ELj128ELj128ELj2ELb0ELj148ELNS_8GemmTypeE0ELb0EN7cutlass10bfloat16_tENS_16EpilogueIdentityEEEvPijjj14CUtensorMap_stS9_S9_S9_S9_,"",@"SHT_CUDA_INFO"
	.sectionflags	@""
	.align	4


	//----- nvinfo : EIATTR_CUDA_API_VERSION
	.align		4
        /*0000*/ 	.byte	0x04, 0x37
        /*0002*/ 	.short	(.L_31 - .L_30)
.L_30:
        /*0004*/ 	.word	0x00000081


	//----- nvinfo : EIATTR_KPARAM_INFO
	.align		4
.L_31:
        /*0008*/ 	.byte	0x04, 0x17
        /*000a*/ 	.short	(.L_33 - .L_32)
.L_32:
        /*000c*/ 	.word	0x00000000
        /*0010*/ 	.short	0x0008
        /*0012*/ 	.short	0x0240
        /*0014*/ 	.byte	0x00, 0xf0, 0x01, 0x02


	//----- nvinfo : EIATTR_KPARAM_INFO
	.align		4
.L_33:
        /*0018*/ 	.byte	0x04, 0x17
        /*001a*/ 	.short	(.L_35 - .L_34)
.L_34:
        /*001c*/ 	.word	0x00000000
        /*0020*/ 	.short	0x0007
        /*0022*/ 	.short	0x01c0
        /*0024*/ 	.byte	0x00, 0xf0, 0x01, 0x02


	//----- nvinfo : EIATTR_KPARAM_INFO
	.align		4
.L_35:
        /*0028*/ 	.byte	0x04, 0x17
        /*002a*/ 	.short	(.L_37 - .L_36)
.L_36:
        /*002c*/ 	.word	0x00000000
        /*0030*/ 	.short	0x0006
        /*0032*/ 	.short	0x0140
        /*0034*/ 	.byte	0x00, 0xf0, 0x01, 0x02


	//----- nvinfo : EIATTR_KPARAM_INFO
	.align		4
.L_37:
        /*0038*/ 	.byte	0x04, 0x17
        /*003a*/ 	.short	(.L_39 - .L_38)
.L_38:
        /*003c*/ 	.word	0x00000000
        /*0040*/ 	.short	0x0005
        /*0042*/ 	.short	0x00c0
        /*0044*/ 	.byte	0x00, 0xf0, 0x01, 0x02


	//----- nvinfo : EIATTR_KPARAM_INFO
	.align		4
.L_39:
        /*0048*/ 	.byte	0x04, 0x17
        /*004a*/ 	.short	(.L_41 - .L_40)
.L_40:
        /*004c*/ 	.word	0x00000000
        /*0050*/ 	.short	0x0004
        /*0052*/ 	.short	0x0040
        /*0054*/ 	.byte	0x00, 0xf0, 0x01, 0x02


	//----- nvinfo : EIATTR_KPARAM_INFO
	.align		4
.L_41:
        /*0058*/ 	.byte	0x04, 0x17
        /*005a*/ 	.short	(.L_43 - .L_42)
.L_42:
        /*005c*/ 	.word	0x00000000
        /*0060*/ 	.short	0x0003
        /*0062*/ 	.short	0x0010
        /*0064*/ 	.byte	0x00, 0xf0, 0x11, 0x00


	//----- nvinfo : EIATTR_KPARAM_INFO
	.align		4
.L_43:
        /*0068*/ 	.byte	0x04, 0x17
        /*006a*/ 	.short	(.L_45 - .L_44)
.L_44:
        /*006c*/ 	.word	0x00000000
        /*0070*/ 	.short	0x0002
        /*0072*/ 	.short	0x000c
        /*0074*/ 	.byte	0x00, 0xf0, 0x11, 0x00


	//----- nvinfo : EIATTR_KPARAM_INFO
	.align		4
.L_45:
        /*0078*/ 	.byte	0x04, 0x17
        /*007a*/ 	.short	(.L_47 - .L_46)
.L_46:
        /*007c*/ 	.word	0x00000000
        /*0080*/ 	.short	0x0001
        /*0082*/ 	.short	0x0008
        /*0084*/ 	.byte	0x00, 0xf0, 0x11, 0x00


	//----- nvinfo : EIATTR_KPARAM_INFO
	.align		4
.L_47:
        /*0088*/ 	.byte	0x04, 0x17
        /*008a*/ 	.short	(.L_49 - .L_48)
.L_48:
        /*008c*/ 	.word	0x00000000
        /*0090*/ 	.short	0x0000
        /*0092*/ 	.short	0x0000
        /*0094*/ 	.byte	0x00, 0xf5, 0x21, 0x00


	//----- nvinfo : EIATTR_AT_ENTRY_FRAGMENTS
	.align		4
.L_49:
        /*0098*/ 	.byte	0x04, 0x4f
        /*009a*/ 	.short	(.L_51 - .L_50)


	//   ....[0]....
.L_50:
        /*009c*/ 	.word	0x00000004


	//   ....[1]....
        /*00a0*/ 	.word	0x00000005


	//----- nvinfo : EIATTR_RESERVED_SMEM_USED
	.align		4
.L_51:
        /*00a4*/ 	.byte	0x01, 0x41
	.zero		2


	//----- nvinfo : EIATTR_SPARSE_MMA_MASK
	.align		4
        /*00a8*/ 	.byte	0x03, 0x50
        /*00aa*/ 	.short	0x0000


	//----- nvinfo : EIATTR_TCGEN05_2CTA_USED
	.align		4
        /*00ac*/ 	.byte	0x01, 0x52
	.zero		2


	//----- nvinfo : EIATTR_MAXREG_COUNT
	.align		4
        /*00b0*/ 	.byte	0x03, 0x1b
        /*00b2*/ 	.short	0x00ff


	//----- nvinfo : EIATTR_NUM_BARRIERS
	.align		4
        /*00b4*/ 	.byte	0x02, 0x4c
        /*00b6*/ 	.byte	0x09
	.zero		1


	//----- nvinfo : EIATTR_INT_WARP_WIDE_INSTR_OFFSETS
	.align		4
        /*00b8*/ 	.byte	0x04, 0x31
        /*00ba*/ 	.short	(.L_53 - .L_52)


	//   ....[0]....
.L_52:
        /*00bc*/ 	.word	0x00005200


	//   ....[1]....
        /*00c0*/ 	.word	0x00005220


	//----- nvinfo : EIATTR_COOP_GROUP_MASK_REGIDS
	.align		4
.L_53:
        /*00c4*/ 	.byte	0x04, 0x29
        /*00c6*/ 	.short	(.L_55 - .L_54)


	//   ....[0]....
.L_54:
        /*00c8*/ 	.word	0xffffffff


	//   ....[1]....
        /*00cc*/ 	.word	0xffffffff


	//   ....[2]....
        /*00d0*/ 	.word	0xffffffff


	//   ....[3]....
        /*00d4*/ 	.word	0xffffffff


	//   ....[4]....
        /*00d8*/ 	.word	0xffffffff


	//   ....[5]....
        /*00dc*/ 	.word	0xffffffff


	//   ....[6]....
        /*00e0*/ 	.word	0xffffffff


	//   ....[7]....
        /*00e4*/ 	.word	0xffffffff


	//   ....[8]....
        /*00e8*/ 	.word	0xffffffff


	//   ....[9]....
        /*00ec*/ 	.word	0xffffffff


	//   ....[10]....
        /*00f0*/ 	.word	0xffffffff


	//   ....[11]....
        /*00f4*/ 	.word	0xffffffff


	//   ....[12]....
        /*00f8*/ 	.word	0xffffffff


	//   ....[13]....
        /*00fc*/ 	.word	0xffffffff


	//   ....[14]....
        /*0100*/ 	.word	0xffffffff


	//----- nvinfo : EIATTR_COOP_GROUP_INSTR_OFFSETS
	.align		4
.L_55:
        /*0104*/ 	.byte	0x04, 0x28
        /*0106*/ 	.short	(.L_57 - .L_56)


	//   ....[0]....
.L_56:
        /*0108*/ 	.word	0x00000030


	//   ....[1]....
        /*010c*/ 	.word	0x000004d0


	//   ....[2]....
        /*0110*/ 	.word	0x00000ae0


	//   ....[3]....
        /*0114*/ 	.word	0x00000b80


	//   ....[4]....
        /*0118*/ 	.word	0x00001010


	//   ....[5]....
        /*011c*/ 	.word	0x000010c0


	//   ....[6]....
        /*0120*/ 	.word	0x00001170


	//   ....[7]....
        /*0124*/ 	.word	0x000017e0


	//   ....[8]....
        /*0128*/ 	.word	0x00001800


	//   ....[9]....
        /*012c*/ 	.word	0x00001820


	//   ....[10]....
        /*0130*/ 	.word	0x00001a80


	//   ....[11]....
        /*0134*/ 	.word	0x00001ab0


	//   ....[12]....
        /*0138*/ 	.word	0x00001ad0


	//   ....[13]....
        /*013c*/ 	.word	0x00005120


	//   ....[14]....
        /*0140*/ 	.word	0x000052e0


	//----- nvinfo : EIATTR_VRC_CTA_INIT_COUNT
	.align		4
.L_57:
        /*0144*/ 	.byte	0x02, 0x4a
        /*0146*/ 	.byte	0x80
	.zero		1


	//----- nvinfo : EIATTR_MBARRIER_INSTR_OFFSETS
	.align		4
        /*0148*/ 	.byte	0x04, 0x39
        /*014a*/ 	.short	(.L_59 - .L_58)


	//   ....[0]....
.L_58:
        /*014c*/ 	.word	0x00000330
        /*0150*/ 	.word	0x000000ff
        /*0154*/ 	.word	0x00033400
        /*0158*/ 	.short	0x0100
        /*015a*/ 	.byte	0x05
	.zero		1


	//   ....[1]....
        /*015c*/ 	.word	0x00000340
        /*0160*/ 	.word	0x000000ff
        /*0164*/ 	.word	0x00033430
        /*0168*/ 	.short	0x0100
        /*016a*/ 	.byte	0x05
	.zero		1


	//   ....[2]....
        /*016c*/ 	.word	0x00000350
        /*0170*/ 	.word	0x000000ff
        /*0174*/ 	.word	0x00033460
        /*0178*/ 	.short	0x0100
        /*017a*/ 	.byte	0x05
	.zero		1


	//   ....[3]....
        /*017c*/ 	.word	0x00000360
        /*0180*/ 	.word	0x000000ff
        /*0184*/ 	.word	0x00033408
        /*0188*/ 	.short	0x0100
        /*018a*/ 	.byte	0x05
	.zero		1


	//   ....[4]....
        /*018c*/ 	.word	0x00000370
        /*0190*/ 	.word	0x000000ff
        /*0194*/ 	.word	0x00033438
        /*0198*/ 	.short	0x0100
        /*019a*/ 	.byte	0x05
	.zero		1


	//   ....[5]....
        /*019c*/ 	.word	0x00000380
        /*01a0*/ 	.word	0x000000ff
        /*01a4*/ 	.word	0x00033468
        /*01a8*/ 	.short	0x0100
        /*01aa*/ 	.byte	0x05
	.zero		1


	//   ....[6]....
        /*01ac*/ 	.word	0x00000390
        /*01b0*/ 	.word	0x000000ff
        /*01b4*/ 	.word	0x00033410
        /*01b8*/ 	.short	0x0100
        /*01ba*/ 	.byte	0x05
	.zero		1


	//   ....[7]....
        /*01bc*/ 	.word	0x000003a0
        /*01c0*/ 	.word	0x000000ff
        /*01c4*/ 	.word	0x00033440
        /*01c8*/ 	.short	0x0100
        /*01ca*/ 	.byte	0x05
	.zero		1


	//   ....[8]....
        /*01cc*/ 	.word	0x000003b0
        /*01d0*/ 	.word	0x000000ff
        /*01d4*/ 	.word	0x00033470
        /*01d8*/ 	.short	0x0100
        /*01da*/ 	.byte	0x05
	.zero		1


	//   ....[9]....
        /*01dc*/ 	.word	0x000003c0
        /*01e0*/ 	.word	0x000000ff
        /*01e4*/ 	.word	0x00033418
        /*01e8*/ 	.short	0x0100
        /*01ea*/ 	.byte	0x05
	.zero		1


	//   ....[10]....
        /*01ec*/ 	.word	0x000003d0
        /*01f0*/ 	.word	0x000000ff
        /*01f4*/ 	.word	0x00033448
        /*01f8*/ 	.short	0x0100
        /*01fa*/ 	.byte	0x05
	.zero		1


	//   ....[11]....
        /*01fc*/ 	.word	0x000003e0
        /*0200*/ 	.word	0x000000ff
        /*0204*/ 	.word	0x00033478
        /*0208*/ 	.short	0x0100
        /*020a*/ 	.byte	0x05
	.zero		1


	//   ....[12]....
        /*020c*/ 	.word	0x000003f0
        /*0210*/ 	.word	0x000000ff
        /*0214*/ 	.word	0x00033420
        /*0218*/ 	.short	0x0100
        /*021a*/ 	.byte	0x05
	.zero		1


	//   ....[13]....
        /*021c*/ 	.word	0x00000400
        /*0220*/ 	.word	0x000000ff
        /*0224*/ 	.word	0x00033450
        /*0228*/ 	.short	0x0100
        /*022a*/ 	.byte	0x05
	.zero		1


	//   ....[14]....
        /*022c*/ 	.word	0x00000410
        /*0230*/ 	.word	0x000000ff
        /*0234*/ 	.word	0x00033480
        /*0238*/ 	.short	0x0100
        /*023a*/ 	.byte	0x05
	.zero		1


	//   ....[15]....
        /*023c*/ 	.word	0x00000420
        /*0240*/ 	.word	0x000000ff
        /*0244*/ 	.word	0x00033428
        /*0248*/ 	.short	0x0100
        /*024a*/ 	.byte	0x05
	.zero		1


	//   ....[16]....
        /*024c*/ 	.word	0x00000430
        /*0250*/ 	.word	0x000000ff
        /*0254*/ 	.word	0x00033458
        /*0258*/ 	.short	0x0100
        /*025a*/ 	.byte	0x05
	.zero		1


	//   ....[17]....
        /*025c*/ 	.word	0x00000440
        /*0260*/ 	.word	0x000000ff
        /*0264*/ 	.word	0x00033488
        /*0268*/ 	.short	0x0100
        /*026a*/ 	.byte	0x05
	.zero		1


	//   ....[18]....
        /*026c*/ 	.word	0x00000450
        /*0270*/ 	.word	0x000000ff
        /*0274*/ 	.word	0x00033490
        /*0278*/ 	.short	0x0100
        /*027a*/ 	.byte	0x05
	.zero		1


	//   ....[19]....
        /*027c*/ 	.word	0x00000460
        /*0280*/ 	.word	0x000000ff
        /*0284*/ 	.word	0x000334a0
        /*0288*/ 	.short	0x0100
        /*028a*/ 	.byte	0x05
	.zero		1


	//   ....[20]....
        /*028c*/ 	.word	0x00000470
        /*0290*/ 	.word	0x000000ff
        /*0294*/ 	.word	0x00033498
        /*0298*/ 	.short	0x0100
        /*029a*/ 	.byte	0x05
	.zero		1


	//   ....[21]....
        /*029c*/ 	.word	0x00000480
        /*02a0*/ 	.word	0x000000ff
        /*02a4*/ 	.word	0x000334a8
        /*02a8*/ 	.short	0x0100
        /*02aa*/ 	.byte	0x05
	.zero		1


	//   ....[22]....
        /*02ac*/ 	.word	0x00000750
        /*02b0*/ 	.word	0x0000000a
        /*02b4*/ 	.word	0x00000000
        /*02b8*/ 	.short	0x010a
        /*02ba*/ 	.byte	0xff
	.zero		1


	//   ....[23]....
        /*02bc*/ 	.word	0x00000770
        /*02c0*/ 	.word	0x0000000a
        /*02c4*/ 	.word	0x00000000
        /*02c8*/ 	.short	0x010a
        /*02ca*/ 	.byte	0xff
	.zero		1


	//   ....[24]....
        /*02cc*/ 	.word	0x00000950
        /*02d0*/ 	.word	0x00000006
        /*02d4*/ 	.word	0x00000000
        /*02d8*/ 	.short	0x010a
        /*02da*/ 	.byte	0xff
	.zero		1


	//   ....[25]....
        /*02dc*/ 	.word	0x00000970
        /*02e0*/ 	.word	0x00000006
        /*02e4*/ 	.word	0x00000000
        /*02e8*/ 	.short	0x010a
        /*02ea*/ 	.byte	0xff
	.zero		1


	//   ....[26]....
        /*02ec*/ 	.word	0x00000a60
        /*02f0*/ 	.word	0x00000006
        /*02f4*/ 	.word	0x00000000
        /*02f8*/ 	.short	0x0101
        /*02fa*/ 	.byte	0xff
	.zero		1


	//   ....[27]....
        /*02fc*/ 	.word	0x00000ec0
        /*0300*/ 	.word	0x00000002
        /*0304*/ 	.word	0x00033400
        /*0308*/ 	.short	0x010a
        /*030a*/ 	.byte	0xff
	.zero		1


	//   ....[28]....
        /*030c*/ 	.word	0x00001250
        /*0310*/ 	.word	0x00000002
        /*0314*/ 	.word	0x00000000
        /*0318*/ 	.short	0x0101
        /*031a*/ 	.byte	0xff
	.zero		1


	//   ....[29]....
        /*031c*/ 	.word	0x000015b0
        /*0320*/ 	.word	0x00000003
        /*0324*/ 	.word	0x000334a0
        /*0328*/ 	.short	0x010a
        /*032a*/ 	.byte	0x09
	.zero		1


	//   ....[30]....
        /*032c*/ 	.word	0x00001670
        /*0330*/ 	.word	0x000000ff
        /*0334*/ 	.word	0x00033460
        /*0338*/ 	.short	0x010a
        /*033a*/ 	.byte	0x0e
	.zero		1


	//   ....[31]....
        /*033c*/ 	.word	0x00001a50
        /*0340*/ 	.word	0x000000ff
        /*0344*/ 	.word	0x00033460
        /*0348*/ 	.short	0x010a
        /*034a*/ 	.byte	0x0a
	.zero		1


	//   ....[32]....
        /*034c*/ 	.word	0x00001e80
        /*0350*/ 	.word	0x00000002
        /*0354*/ 	.word	0x000334a0
        /*0358*/ 	.short	0x010a
        /*035a*/ 	.byte	0xff
	.zero		1


	//   ....[33]....
        /*035c*/ 	.word	0x00002100
        /*0360*/ 	.word	0x00000004
        /*0364*/ 	.word	0x00033430
        /*0368*/ 	.short	0x010a
        /*036a*/ 	.byte	0xff
	.zero		1


	//   ....[34]....
        /*036c*/ 	.word	0x000024a0
        /*0370*/ 	.word	0x00000004
        /*0374*/ 	.word	0x00033438
        /*0378*/ 	.short	0x010a
        /*037a*/ 	.byte	0xff
	.zero		1


	//   ....[35]....
        /*037c*/ 	.word	0x00002610
        /*0380*/ 	.word	0x00000004
        /*0384*/ 	.word	0x00033440
        /*0388*/ 	.short	0x010a
        /*038a*/ 	.byte	0xff
	.zero		1


	//   ....[36]....
        /*038c*/ 	.word	0x00002770
        /*0390*/ 	.word	0x00000004
        /*0394*/ 	.word	0x00033448
        /*0398*/ 	.short	0x010a
        /*039a*/ 	.byte	0xff
	.zero		1


	//   ....[37]....
        /*039c*/ 	.word	0x000028d0
        /*03a0*/ 	.word	0x00000004
        /*03a4*/ 	.word	0x00033450
        /*03a8*/ 	.short	0x010a
        /*03aa*/ 	.byte	0xff
	.zero		1


	//   ....[38]....
        /*03ac*/ 	.word	0x00002b20
        /*03b0*/ 	.word	0x00000004
        /*03b4*/ 	.word	0x00033458
        /*03b8*/ 	.short	0x010a
        /*03ba*/ 	.byte	0xff
	.zero		1


	//   ....[39]....
        /*03bc*/ 	.word	0x00002c50
        /*03c0*/ 	.word	0x00000004
        /*03c4*/ 	.word	0x00033430
        /*03c8*/ 	.short	0x010a
        /*03ca*/ 	.byte	0xff
	.zero		1


	//   ....[40]....
        /*03cc*/ 	.word	0x00002d80
        /*03d0*/ 	.word	0x00000004
        /*03d4*/ 	.word	0x00033438
        /*03d8*/ 	.short	0x010a
        /*03da*/ 	.byte	0xff
	.zero		1


	//   ....[41]....
        /*03dc*/ 	.word	0x00002eb0
        /*03e0*/ 	.word	0x00000004
        /*03e4*/ 	.word	0x00033440
        /*03e8*/ 	.short	0x010a
        /*03ea*/ 	.byte	0xff
	.zero		1


	//   ....[42]....
        /*03ec*/ 	.word	0x000030d0
        /*03f0*/ 	.word	0x00000004
        /*03f4*/ 	.word	0x00033448
        /*03f8*/ 	.short	0x010a
        /*03fa*/ 	.byte	0xff
	.zero		1


	//   ....[43]....
        /*03fc*/ 	.word	0x00003200
        /*0400*/ 	.word	0x00000004
        /*0404*/ 	.word	0x00033450
        /*0408*/ 	.short	0x010a
        /*040a*/ 	.byte	0xff
	.zero		1


	//   ....[44]....
        /*040c*/ 	.word	0x00003330
        /*0410*/ 	.word	0x00000004
        /*0414*/ 	.word	0x00033458
        /*0418*/ 	.short	0x010a
        /*041a*/ 	.byte	0xff
	.zero		1


	//   ....[45]....
        /*041c*/ 	.word	0x000037e0
        /*0420*/ 	.word	0x00000003
        /*0424*/ 	.word	0x00033490
        /*0428*/ 	.short	0x010a
        /*042a*/ 	.byte	0xff
	.zero		1


	//   ....[46]....
        /*042c*/ 	.word	0x00004fa0
        /*0430*/ 	.word	0x00000003
        /*0434*/ 	.word	0x00000000
        /*0438*/ 	.short	0x0101
        /*043a*/ 	.byte	0xff
	.zero		1


	//   ....[47]....
        /*043c*/ 	.word	0x00005310
        /*0440*/ 	.word	0x0000000a
        /*0444*/ 	.word	0x00000000
        /*0448*/ 	.short	0x010a
        /*044a*/ 	.byte	0xff
	.zero		1


	//   ....[48]....
        /*044c*/ 	.word	0x00005370
        /*0450*/ 	.word	0x00000006
        /*0454*/ 	.word	0x00000000
        /*0458*/ 	.short	0x010a
        /*045a*/ 	.byte	0xff
	.zero		1


	//   ....[49]....
        /*045c*/ 	.word	0x000053d0
        /*0460*/ 	.word	0x00000002
        /*0464*/ 	.word	0x00033400
        /*0468*/ 	.short	0x010a
        /*046a*/ 	.byte	0xff
	.zero		1


	//   ....[50]....
        /*046c*/ 	.word	0x00005450
        /*0470*/ 	.word	0x00000003
        /*0474*/ 	.word	0x000334a0
        /*0478*/ 	.short	0x010a
        /*047a*/ 	.byte	0xff
	.zero		1


	//   ....[51]....
        /*047c*/ 	.word	0x000054c0
        /*0480*/ 	.word	0x00000005
        /*0484*/ 	.word	0x00033460
        /*0488*/ 	.short	0x010a
        /*048a*/ 	.byte	0xff
	.zero		1


	//   ....[52]....
        /*048c*/ 	.word	0x00005530
        /*0490*/ 	.word	0x00000003
        /*0494*/ 	.word	0x00033460
        /*0498*/ 	.short	0x010a
        /*049a*/ 	.byte	0xff
	.zero		1


	//   ....[53]....
        /*049c*/ 	.word	0x000055a0
        /*04a0*/ 	.word	0x00000004
        /*04a4*/ 	.word	0x00033430
        /*04a8*/ 	.short	0x010a
        /*04aa*/ 	.byte	0xff
	.zero		1


	//   ....[54]....
        /*04ac*/ 	.word	0x00005610
        /*04b0*/ 	.word	0x00000004
        /*04b4*/ 	.word	0x00033438
        /*04b8*/ 	.short	0x010a
        /*04ba*/ 	.byte	0xff
	.zero		1


	//   ....[55]....
        /*04bc*/ 	.word	0x00005680
        /*04c0*/ 	.word	0x00000004
        /*04c4*/ 	.word	0x00033440
        /*04c8*/ 	.short	0x010a
        /*04ca*/ 	.byte	0xff
	.zero		1


	//   ....[56]....
        /*04cc*/ 	.word	0x000056f0
        /*04d0*/ 	.word	0x00000004
        /*04d4*/ 	.word	0x00033448
        /*04d8*/ 	.short	0x010a
        /*04da*/ 	.byte	0xff
	.zero		1


	//   ....[57]....
        /*04dc*/ 	.word	0x00005760
        /*04e0*/ 	.word	0x00000004
        /*04e4*/ 	.word	0x00033450
        /*04e8*/ 	.short	0x010a
        /*04ea*/ 	.byte	0xff
	.zero		1


	//   ....[58]....
        /*04ec*/ 	.word	0x000057d0
        /*04f0*/ 	.word	0x00000004
        /*04f4*/ 	.word	0x00033458
        /*04f8*/ 	.short	0x010a
        /*04fa*/ 	.byte	0xff
	.zero		1


	//   ....[59]....
        /*04fc*/ 	.word	0x00005820
        /*0500*/ 	.word	0x00000004
        /*0504*/ 	.word	0x00033430
        /*0508*/ 	.short	0x010a
        /*050a*/ 	.byte	0xff
	.zero		1


	//   ....[60]....
        /*050c*/ 	.word	0x00005870
        /*0510*/ 	.word	0x00000004
        /*0514*/ 	.word	0x00033438
        /*0518*/ 	.short	0x010a
        /*051a*/ 	.byte	0xff
	.zero		1


	//   ....[61]....
        /*051c*/ 	.word	0x000058c0
        /*0520*/ 	.word	0x00000004
        /*0524*/ 	.word	0x00033440
        /*0528*/ 	.short	0x010a
        /*052a*/ 	.byte	0xff
	.zero		1


	//   ....[62]....
        /*052c*/ 	.word	0x00005910
        /*0530*/ 	.word	0x00000004
        /*0534*/ 	.word	0x00033448
        /*0538*/ 	.short	0x010a
        /*053a*/ 	.byte	0xff
	.zero		1


	//   ....[63]....
        /*053c*/ 	.word	0x00005960
        /*0540*/ 	.word	0x00000004
        /*0544*/ 	.word	0x00033450
        /*0548*/ 	.short	0x010a
        /*054a*/ 	.byte	0xff
	.zero		1


	//   ....[64]....
        /*054c*/ 	.word	0x000059b0
        /*0550*/ 	.word	0x00000004
        /*0554*/ 	.word	0x00033458
        /*0558*/ 	.short	0x010a
        /*055a*/ 	.byte	0xff
	.zero		1


	//   ....[65]....
        /*055c*/ 	.word	0x00005a20
        /*0560*/ 	.word	0x00000003
        /*0564*/ 	.word	0x00033490
        /*0568*/ 	.short	0x010a
        /*056a*/ 	.byte	0xff
	.zero		1


	//----- nvinfo : EIATTR_NUM_MBARRIERS
	.align		4
.L_59:
        /*056c*/ 	.byte	0x03, 0x38
        /*056e*/ 	.short	0x0016


	//----- nvinfo : EIATTR_EXIT_INSTR_OFFSETS
	.align		4
        /*0570*/ 	.byte	0x04, 0x1c
        /*0572*/ 	.short	(.L_61 - .L_60)


	//   ....[0]....
.L_60:
        /*0574*/ 	.word	0x00000cc0


	//   ....[1]....
        /*0578*/ 	.word	0x000012b0


	//   ....[2]....
        /*057c*/ 	.word	0x00001e00


	//   ....[3]....
        /*0580*/ 	.word	0x00001eb0


	//   ....[4]....
        /*0584*/ 	.word	0x00001f10


	//   ....[5]....
        /*0588*/ 	.word	0x00003480


	//   ....[6]....
        /*058c*/ 	.word	0x000034e0


	//   ....[7]....
        /*0590*/ 	.word	0x00005100


	//   ....[8]....
        /*0594*/ 	.word	0x000052f0


	//----- nvinfo : EIATTR_MAX_THREADS
	.align		4
.L_61:
        /*0598*/ 	.byte	0x04, 0x05
        /*059a*/ 	.short	(.L_63 - .L_62)
.L_62:
        /*059c*/ 	.word	0x00000100
        /*05a0*/ 	.word	0x00000001
        /*05a4*/ 	.word	0x00000001


	//----- nvinfo : EIATTR_CRS_STACK_SIZE
	.align		4
.L_63:
        /*05a8*/ 	.byte	0x04, 0x1e
        /*05aa*/ 	.short	(.L_65 - .L_64)
.L_64:
        /*05ac*/ 	.word	0x00000000


	//----- nvinfo : EIATTR_CBANK_PARAM_SIZE
	.align		4
.L_65:
        /*05b0*/ 	.byte	0x03, 0x19
        /*05b2*/ 	.short	0x02c0


	//----- nvinfo : EIATTR_PARAM_CBANK
	.align		4
        /*05b4*/ 	.byte	0x04, 0x0a
        /*05b6*/ 	.short	(.L_67 - .L_66)
	.align		4
.L_66:
        /*05b8*/ 	.word	index@(.nv.constant0._ZN9deep_gemm24sm100_fp8_gemm_1d1d_implILN4cute4UMMA5MajorE0ELS3_0ELj0ELj24576ELj1536ELj128ELj224ELj128ELj1ELj128ELj128ELj64ELj6ELj128ELj128ELj2ELb0ELj148ELNS_8GemmTypeE0ELb0EN7cutlass10bfloat16_tENS_16EpilogueIdentityEEEvPijjj14CUtensorMap_stS9_S9_S9_S9_)
        /*05bc*/ 	.short	0x0380
        /*05be*/ 	.short	0x02c0


	//----- nvinfo : EIATTR_SW_WAR
	.align		4
.L_67:
        /*05c0*/ 	.byte	0x04, 0x36
        /*05c2*/ 	.short	(.L_69 - .L_68)
.L_68:
        /*05c4*/ 	.word	0x00000008
.L_69:


//--------------------- .nv.compat                --------------------------
	.section	.nv.compat,"",@"SHT_CUDA_COMPAT_INFO"
	.align	4
        /*0000*/ 	.byte	0x02, 0x02, 0x02, 0x00, 0x02, 0x05, 0x05, 0x00, 0x02, 0x03, 0x01, 0x00, 0x02, 0x06, 0x01, 0x00


//--------------------- .nv.callgraph             --------------------------
	.section	.nv.callgraph,"",@"SHT_CUDA_CALLGRAPH"
	.align	4
	.sectionentsize	8
	.align		4
        /*0000*/ 	.word	0x00000000
	.align		4
        /*0004*/ 	.word	0xffffffff
	.align		4
        /*0008*/ 	.word	0x00000000
	.align		4
        /*000c*/ 	.word	0xfffffffe
	.align		4
        /*0010*/ 	.word	0x00000000
	.align		4
        /*0014*/ 	.word	0xfffffffd
	.align		4
        /*0018*/ 	.word	0x00000000
	.align		4
        /*001c*/ 	.word	0xfffffffc


//--------------------- .nv.constant4             --------------------------
	.section	.nv.constant4,"a",@progbits
	.align	8
	.align		8
.nv.constant4:
        /*0000*/ 	.dword	_ZN45_INTERNAL_ae9eaa45_9_kernel_cu_9ffb559d_911434cuda3std3__45__cpo5beginE
	.align		8
        /*0008*/ 	.dword	_ZN45_INTERNAL_ae9eaa45_9_kernel_cu_9ffb559d_911434cuda3std3__45__cpo3endE
	.align		8
        /*0010*/ 	.dword	_ZN45_INTERNAL_ae9eaa45_9_kernel_cu_9ffb559d_911434cuda3std3__45__cpo6cbeginE
	.align		8
        /*0018*/ 	.dword	_ZN45_INTERNAL_ae9eaa45_9_kernel_cu_9ffb559d_911434cuda3std3__45__cpo4cendE
	.align		8
        /*0020*/ 	.dword	_ZN45_INTERNAL_ae9eaa45_9_kernel_cu_9ffb559d_911434cuda3std3__447_GLOBAL__N__ae9eaa45_9_kernel_cu_9ffb559d_911436ignoreE
	.align		8
        /*0028*/ 	.dword	_ZN45_INTERNAL_ae9eaa45_9_kernel_cu_9ffb559d_911434cuda3std3__419piecewise_constructE
	.align		8
        /*0030*/ 	.dword	_ZN45_INTERNAL_ae9eaa45_9_kernel_cu_9ffb559d_911434cuda3std3__48in_placeE
	.align		8
        /*0038*/ 	.dword	_ZN45_INTERNAL_ae9eaa45_9_kernel_cu_9ffb559d_911434cuda3std6ranges3__45__cpo4swapE
	.align		8
        /*0040*/ 	.dword	_ZN45_INTERNAL_ae9eaa45_9_kernel_cu_9ffb559d_911434cuda3std6ranges3__45__cpo9iter_moveE
	.align		8
        /*0048*/ 	.dword	_ZN45_INTERNAL_ae9eaa45_9_kernel_cu_9ffb559d_911434cute7productE
	.align		8
        /*0050*/ 	.dword	_ZN45_INTERNAL_ae9eaa45_9_kernel_cu_9ffb559d_911434cute1_E


//--------------------- .text._ZN9deep_gemm24sm100_fp8_gemm_1d1d_implILN4cute4UMMA5MajorE0ELS3_0ELj0ELj24576ELj1536ELj128ELj224ELj128ELj1ELj128ELj128ELj64ELj6ELj128ELj128ELj2ELb0ELj148ELNS_8GemmTypeE0ELb0EN7cutlass10bfloat16_tENS_16EpilogueIdentityEEEvPijjj14CUtensorMap_stS9_S9_S9_S9_ --------------------------
	.section	.text._ZN9deep_gemm24sm100_fp8_gemm_1d1d_implILN4cute4UMMA5MajorE0ELS3_0ELj0ELj24576ELj1536ELj128ELj224ELj128ELj1ELj128ELj128ELj64ELj6ELj128ELj128ELj2ELb0ELj148ELNS_8GemmTypeE0ELb0EN7cutlass10bfloat16_tENS_16EpilogueIdentityEEEvPijjj14CUtensorMap_stS9_S9_S9_S9_,"ax",@progbits
	.align	128
        .global         _ZN9deep_gemm24sm100_fp8_gemm_1d1d_implILN4cute4UMMA5MajorE0ELS3_0ELj0ELj24576ELj1536ELj128ELj224ELj128ELj1ELj128ELj128ELj64ELj6ELj128ELj128ELj2ELb0ELj148ELNS_8GemmTypeE0ELb0EN7cutlass10bfloat16_tENS_16EpilogueIdentityEEEvPijjj14CUtensorMap_stS9_S9_S9_S9_
        .type           _ZN9deep_gemm24sm100_fp8_gemm_1d1d_implILN4cute4UMMA5MajorE0ELS3_0ELj0ELj24576ELj1536ELj128ELj224ELj128ELj1ELj128ELj128ELj64ELj6ELj128ELj128ELj2ELb0ELj148ELNS_8GemmTypeE0ELb0EN7cutlass10bfloat16_tENS_16EpilogueIdentityEEEvPijjj14CUtensorMap_stS9_S9_S9_S9_,@function
        .size           _ZN9deep_gemm24sm100_fp8_gemm_1d1d_implILN4cute4UMMA5MajorE0ELS3_0ELj0ELj24576ELj1536ELj128ELj224ELj128ELj1ELj128ELj128ELj64ELj6ELj128ELj128ELj2ELb0ELj148ELNS_8GemmTypeE0ELb0EN7cutlass10bfloat16_tENS_16EpilogueIdentityEEEvPijjj14CUtensorMap_stS9_S9_S9_S9_,(.L_x_106 - _ZN9deep_gemm24sm100_fp8_gemm_1d1d_implILN4cute4UMMA5MajorE0ELS3_0ELj0ELj24576ELj1536ELj128ELj224ELj128ELj1ELj128ELj128ELj64ELj6ELj128ELj128ELj2ELb0ELj148ELNS_8GemmTypeE0ELb0EN7cutlass10bfloat16_tENS_16EpilogueIdentityEEEvPijjj14CUtensorMap_stS9_S9_S9_S9_)
        .other          _ZN9deep_gemm24sm100_fp8_gemm_1d1d_implILN4cute4UMMA5MajorE0ELS3_0ELj0ELj24576ELj1536ELj128ELj224ELj128ELj1ELj128ELj128ELj64ELj6ELj128ELj128ELj2ELb0ELj148ELNS_8GemmTypeE0ELb0EN7cutlass10bfloat16_tENS_16EpilogueIdentityEEEvPijjj14CUtensorMap_stS9_S9_S9_S9_,@"STO_CUDA_ENTRY STV_DEFAULT"
_ZN9deep_gemm24sm100_fp8_gemm_1d1d_implILN4cute4UMMA5MajorE0ELS3_0ELj0ELj24576ELj1536ELj128ELj224ELj128ELj1ELj128ELj128ELj64ELj6ELj128ELj128ELj2ELb0ELj148ELNS_8GemmTypeE0ELb0EN7cutlass10bfloat16_tENS_16EpilogueIdentityEEEvPijjj14CUtensorMap_stS9_S9_S9_S9_:
.text._ZN9deep_gemm24sm100_fp8_gemm_1d1d_implILN4cute4UMMA5MajorE0ELS3_0ELj0ELj24576ELj1536ELj128ELj224ELj128ELj1ELj128ELj128ELj64ELj6ELj128ELj128ELj2ELb0ELj148ELNS_8GemmTypeE0ELb0EN7cutlass10bfloat16_tENS_16EpilogueIdentityEEEvPijjj14CUtensorMap_stS9_S9_S9_S9_:
[----:B------:R-:W1:Y:S01]  /*0000*/  LDC R1, c[0x0][0x37c] ;  /* 0x0000df00ff017b82 */ /* 0x000e620000000800 */
[----:B------:R-:W2:Y:S02]  /*0010*/  S2R R0, SR_TID.X ;  /* 0x0000000000007919 */ /* 0x000ea40000002100 */
[----:B--2---:R-:W-:-:S05]  /*0020*/  SHF.R.U32.HI R0, RZ, 0x5, R0 ;  /* 0x00000005ff007819 */ /* 0x004fca0000011600 */
[----:B------:R-:W2:Y:S02]  /*0030*/  SHFL.IDX PT, R21, R0, RZ, 0x1f ;  /* 0x00001fff00157589 */ /* 0x000ea400000e0000 */
[----:B--2---:R-:W-:-:S13]  /*0040*/  ISETP.NE.AND P0, PT, R21, 0x2, PT ;  /* 0x000000021500780c */ /* 0x004fda0003f05270 */
[----:B-1----:R-:W-:Y:S05]  /*0050*/  @!P0 BRA `(.L_x_0) ;  /* 0x0000000400188947 */ /* 0x002fea0003800000 */
[----:B------:R-:W-:-:S13]  /*0060*/  ISETP.NE.AND P0, PT, R21, 0x1, PT ;  /* 0x000000011500780c */ /* 0x000fda0003f05270 */
[----:B------:R-:W-:Y:S05]  /*0070*/  @!P0 BRA `(.L_x_1) ;  /* 0x0000000000608947 */ /* 0x000fea0003800000 */
[----:B------:R-:W-:-:S13]  /*0080*/  ISETP.NE.AND P0, PT, R21, RZ, PT ;  /* 0x000000ff1500720c */ /* 0x000fda0003f05270 */
[----:B------:R-:W-:Y:S05]  /*0090*/  @P0 BRA `(.L_x_2) ;  /* 0x0000000800940947 */ /* 0x000fea0003800000 */
[----:B------:R-:W-:Y:S01]  /*00a0*/  ELECT P0, URZ, PT ;  /* 0x0000000000ff782f */ /* 0x000fe20003800000 */
[----:B------:R-:W-:-:S12]  /*00b0*/  BSSY.RECONVERGENT B0, `(.L_x_3) ;  /* 0x0000013000007945 */ /* 0x000fd80003800200 */
[----:B------:R-:W-:Y:S05]  /*00c0*/  @!P0 BRA `(.L_x_4) ;  /* 0x0000000000448947 */ /* 0x000fea0003800000 */
[----:B------:R-:W1:Y:S02]  /*00d0*/  LDCU.64 UR4, c[0x0][0x348] ;  /* 0x00006900ff0477ac */ /* 0x000e640008000a00 */
[----:B-1----:R-:W-:Y:S02]  /*00e0*/  UIADD3 UR12, UP4, UPT, UR4, 0x40, URZ ;  /* 0x00000040040c7890 */ /* 0x002fe4000ff9e0ff */
[----:B------:R-:W-:Y:S02]  /*00f0*/  UIADD3 UR10, UP3, UPT, UR4, 0xc0, URZ ;  /* 0x000000c0040a7890 */ /* 0x000fe4000ff7e0ff */
[----:B------:R-:W-:Y:S02]  /*0100*/  UIADD3 UR8, UP2, UPT, UR4, 0x140, URZ ;  /* 0x0000014004087890 */ /* 0x000fe4000ff5e0ff */
[----:B------:R-:W-:Y:S02]  /*0110*/  UIADD3 UR6, UP1, UPT, UR4, 0x1c0, URZ ;  /* 0x000001c004067890 */ /* 0x000fe4000ff3e0ff */
[----:B------:R-:W-:-:S02]  /*0120*/  UIADD3 UR4, UP0, UPT, UR4, 0x240, URZ ;  /* 0x0000024004047890 */ /* 0x000fc4000ff1e0ff */
[----:B------:R-:W-:Y:S02]  /*0130*/  UIADD3.X UR13, UPT, UPT, URZ, UR5, URZ, UP4, !UPT ;  /* 0x00000005ff0d7290 */ /* 0x000fe4000a7fe4ff */
[----:B------:R-:W-:Y:S02]  /*0140*/  UIADD3.X UR11, UPT, UPT, URZ, UR5, URZ, UP3, !UPT ;  /* 0x00000005ff0b7290 */ /* 0x000fe40009ffe4ff */
[----:B------:R-:W-:Y:S02]  /*0150*/  UIADD3.X UR9, UPT, UPT, URZ, UR5, URZ, UP2, !UPT ;  /* 0x00000005ff097290 */ /* 0x000fe400097fe4ff */
[----:B------:R-:W-:Y:S02]  /*0160*/  UIADD3.X UR7, UPT, UPT, URZ, UR5, URZ, UP1, !UPT ;  /* 0x00000005ff077290 */ /* 0x000fe40008ffe4ff */
[----:B------:R-:W-:Y:S01]  /*0170*/  UIADD3.X UR5, UPT, UPT, URZ, UR5, URZ, UP0, !UPT ;  /* 0x00000005ff057290 */ /* 0x000fe200087fe4ff */
[----:B------:R1:W-:Y:S02]  /*0180*/  UTMACCTL.PF [UR12] ;  /* 0x000000000c0079b9 */ /* 0x0003e40008040000 */
[----:B------:R1:W-:Y:S02]  /*0190*/  UTMACCTL.PF [UR10] ;  /* 0x000000000a0079b9 */ /* 0x0003e40008040000 */
[----:B------:R1:W-:Y:S02]  /*01a0*/  UTMACCTL.PF [UR8] ;  /* 0x00000000080079b9 */ /* 0x0003e40008040000 */
[----:B------:R1:W-:Y:S02]  /*01b0*/  UTMACCTL.PF [UR6] ;  /* 0x00000000060079b9 */ /* 0x0003e40008040000 */
[----:B------:R1:W-:Y:S02]  /*01c0*/  UTMACCTL.PF [UR4] ;  /* 0x00000000040079b9 */ /* 0x0003e40008040000 */
[----:B-1----:R-:W-:Y:S01]  /*01d0*/  NOP ;  /* 0x0000000000007918 */ /* 0x002fe20000000000 */
.L_x_4:
[----:B------:R-:W-:Y:S05]  /*01e0*/  BSYNC.RECONVERGENT B0 ;  /* 0x0000000000007941 */ /* 0x000fea0003800200 */
.L_x_3:
[----:B------:R-:W-:Y:S05]  /*01f0*/  BRA `(.L_x_2) ;  /* 0x00000008003c7947 */ /* 0x000fea0003800000 */
.L_x_1:
[----:B------:R-:W-:Y:S01]  /*0200*/  ELECT P0, URZ, PT ;  /* 0x0000000000ff782f */ /* 0x000fe20003800000 */
[----:B------:R-:W-:-:S12]  /*0210*/  BSSY.RECONVERGENT B0, `(.L_x_5) ;  /* 0x0000029000007945 */ /* 0x000fd80003800200 */
[----:B------:R-:W-:Y:S05]  /*0220*/  @!P0 BRA `(.L_x_6) ;  /* 0x00000000009c8947 */ /* 0x000fea0003800000 */
[----:B------:R-:W1:Y:S01]  /*0230*/  S2UR UR5, SR_CgaCtaId ;  /* 0x00000000000579c3 */ /* 0x000e620000008800 */
[----:B------:R-:W-:Y:S01]  /*0240*/  UMOV UR7, 0x400 ;  /* 0x0000040000077882 */ /* 0x000fe20000000000 */
[----:B------:R-:W-:Y:S01]  /*0250*/  UMOV UR6, 0x1 ;  /* 0x0000000100067882 */ /* 0x000fe20000000000 */
[----:B------:R-:W-:Y:S02]  /*0260*/  UMOV UR4, 0x40 ;  /* 0x0000004000047882 */ /* 0x000fe40000000000 */
[----:B------:R-:W-:-:S04]  /*0270*/  UIADD3 UR8, UPT, UPT, -UR4, 0x100000, URZ ;  /* 0x0010000004087890 */ /* 0x000fc8000fffe1ff */
[----:B------:R-:W-:Y:S02]  /*0280*/  USHF.L.U32 UR9, UR8, 0xb, URZ ;  /* 0x0000000b08097899 */ /* 0x000fe400080006ff */
[----:B------:R-:W-:Y:S01]  /*0290*/  USHF.L.U32 UR8, UR8, 0x1, URZ ;  /* 0x0000000108087899 */ /* 0x000fe200080006ff */
[----:B------:R-:W-:Y:S02]  /*02a0*/  UMOV UR4, 0x100 ;  /* 0x0000010000047882 */ /* 0x000fe40000000000 */
[----:B------:R-:W-:-:S04]  /*02b0*/  UIADD3 UR10, UPT, UPT, -UR4, 0x100000, URZ ;  /* 0x00100000040a7890 */ /* 0x000fc8000fffe1ff */
[----:B------:R-:W-:Y:S02]  /*02c0*/  USHF.L.U32 UR11, UR10, 0xb, URZ ;  /* 0x0000000b0a0b7899 */ /* 0x000fe400080006ff */
[----:B------:R-:W-:Y:S02]  /*02d0*/  USHF.L.U32 UR10, UR10, 0x1, URZ ;  /* 0x000000010a0a7899 */ /* 0x000fe400080006ff */
[----:B-1----:R-:W-:Y:S02]  /*02e0*/  ULEA UR5, UR5, UR7, 0x18 ;  /* 0x0000000705057291 */ /* 0x002fe4000f8ec0ff */
[----:B------:R-:W-:-:S04]  /*02f0*/  UIADD3 UR6, UPT, UPT, -UR6, 0x100000, URZ ;  /* 0x0010000006067890 */ /* 0x000fc8000fffe1ff */
[----:B------:R-:W-:Y:S02]  /*0300*/  USHF.L.U32 UR7, UR6, 0xb, URZ ;  /* 0x0000000b06077899 */ /* 0x000fe400080006ff */
[----:B------:R-:W-:Y:S01]  /*0310*/  USHF.L.U32 UR6, UR6, 0x1, URZ ;  /* 0x0000000106067899 */ /* 0x000fe200080006ff */
[----:B------:R-:W1:Y:S11]  /*0320*/  FENCE.VIEW.ASYNC.S ;  /* 0x00000000000073c6 */ /* 0x000e760000000000 */
[----:B-1----:R1:W2:Y:S01]  /*0330*/  SYNCS.EXCH.64 URZ, [UR5+0x33400], UR6 ;  /* 0x0334000605ff75b2 */ /* 0x0022a20008000100 */
[----:B------:R1:W3:Y:S01]  /*0340*/  SYNCS.EXCH.64 URZ, [UR5+0x33430], UR6 ;  /* 0x0334300605ff75b2 */ /* 0x0002e20008000100 */
[----:B------:R1:W4:Y:S01]  /*0350*/  SYNCS.EXCH.64 URZ, [UR5+0x33460], UR8 ;  /* 0x0334600805ff75b2 */ /* 0x0003220008000100 */
[----:B------:R1:W5:Y:S01]  /*0360*/  SYNCS.EXCH.64 URZ, [UR5+0x33408], UR6 ;  /* 0x0334080605ff75b2 */ /* 0x0003620008000100 */
[----:B------:R1:W1:Y:S01]  /*0370*/  SYNCS.EXCH.64 URZ, [UR5+0x33438], UR6 ;  /* 0x0334380605ff75b2 */ /* 0x0002620008000100 */
        /* <DEDUP_REMOVED lines=17> */
[----:B------:R-:W-:Y:S01]  /*0490*/  NOP ;  /* 0x0000000000007918 */ /* 0x000fe20000000000 */
.L_x_6:
[----:B-1----:R-:W-:Y:S05]  /*04a0*/  BSYNC.RECONVERGENT B0 ;  /* 0x0000000000007941 */ /* 0x002fea0003800200 */
.L_x_5:
[----:B------:R-:W-:Y:S05]  /*04b0*/  BRA `(.L_x_2) ;  /* 0x00000004008c7947 */ /* 0x000fea0003800000 */
.L_x_0:
[----:B------:R-:W1:Y:S01]  /*04c0*/  S2R R4, SR_CgaCtaId ;  /* 0x0000000000047919 */ /* 0x000e620000008800 */
[----:B------:R-:W-:Y:S01]  /*04d0*/  NOP ;  /* 0x0000000000007918 */ /* 0x000fe20000000000 */
[----:B------:R-:W-:-:S04]  /*04e0*/  MOV R3, 0x40 ;  /* 0x0000004000037802 */ /* 0x000fc80000000f00 */
[----:B-1----:R-:W-:Y:S02]  /*04f0*/  LEA R2, R4, R3, 0x18 ;  /* 0x0000000304027211 */ /* 0x002fe400078ec0ff */
[----:B------:R-:W-:-:S03]  /*0500*/  MOV R3, 0x400 ;  /* 0x0000040000037802 */ /* 0x000fc60000000f00 */
[----:B------:R-:W1:Y:S02]  /*0510*/  LDS.U8 R0, [R2] ;  /* 0x0000000002007984 */ /* 0x000e640000000000 */
[----:B-1----:R-:W-:Y:S02]  /*0520*/  ISETP.NE.AND P0, PT, R0, RZ, PT ;  /* 0x000000ff0000720c */ /* 0x002fe40003f05270 */
[----:B------:R-:W-:-:S11]  /*0530*/  LEA R0, R4, R3, 0x18 ;  /* 0x0000000304007211 */ /* 0x000fd600078ec0ff */
[----:B------:R-:W-:Y:S05]  /*0540*/  @P0 BRA `(.L_x_7) ;  /* 0x0000000400500947 */ /* 0x000fea0003800000 */
[C---:B------:R-:W-:Y:S02]  /*0550*/  LOP3.LUT R2, R4.reuse, 0x1, RZ, 0xc0, !PT ;  /* 0x0000000104027812 */ /* 0x040fe400078ec0ff */
[----:B------:R-:W-:Y:S02]  /*0560*/  LOP3.LUT R11, R4, 0x1, RZ, 0x3c, !PT ;  /* 0x00000001040b7812 */ /* 0x000fe400078e3cff */
[----:B------:R-:W-:-:S13]  /*0570*/  ISETP.NE.U32.AND P1, PT, R2, 0x1, PT ;  /* 0x000000010200780c */ /* 0x000fda0003f25070 */
[----:B------:R-:W-:Y:S05]  /*0580*/  @!P1 BRA `(.L_x_8) ;  /* 0x0000000000c49947 */ /* 0x000fea0003800000 */
[----:B------:R-:W-:Y:S01]  /*0590*/  ELECT P0, URZ, PT ;  /* 0x0000000000ff782f */ /* 0x000fe20003800000 */
[----:B------:R-:W-:-:S12]  /*05a0*/  BSSY B0, `(.L_x_8) ;  /* 0x000002f000007945 */ /* 0x000fd80003800000 */
[----:B------:R-:W-:Y:S05]  /*05b0*/  @!P0 BRA `(.L_x_9) ;  /* 0x0000000000b48947 */ /* 0x000fea0003800000 */
[----:B------:R-:W-:-:S05]  /*05c0*/  UMOV UR4, 0x10 ;  /* 0x0000001000047882 */ /* 0x000fca0000000000 */
[----:B------:R-:W-:Y:S04]  /*05d0*/  DEPBAR.LE SB1, 0x36 ;  /* 0x00009d800000791a */ /* 0x000fe80000000000 */
[----:B------:R-:W1:Y:S02]  /*05e0*/  UTCATOMSWS.2CTA.FIND_AND_SET.ALIGN UP0, UR4, UR4 ;  /* 0x00000004000475e3 */ /* 0x000e640008200800 */
[----:B-1----:R-:W-:Y:S01]  /*05f0*/  PLOP3.LUT P0, PT, PT, PT, UP0, 0x80, 0x8 ;  /* 0x000000000008781c */ /* 0x002fe20003f0f008 */
[----:B------:R-:W-:-:S03]  /*0600*/  IMAD.U32 R9, RZ, RZ, UR4 ;  /* 0x00000004ff097e24 */ /* 0x000fc6000f8e00ff */
[----:B------:R-:W-:-:S04]  /*0610*/  SEL R2, RZ, 0xffffffff, !P0 ;  /* 0xffffffffff027807 */ /* 0x000fc80004000000 */
[----:B------:R-:W-:-:S13]  /*0620*/  ISETP.NE.AND P0, PT, R2, RZ, PT ;  /* 0x000000ff0200720c */ /* 0x000fda0003f05270 */
[----:B------:R-:W-:Y:S05]  /*0630*/  @P0 BRA `(.L_x_10) ;  /* 0x0000000000240947 */ /* 0x000fea0003800000 */
.L_x_11:
[----:B------:R-:W-:Y:S05]  /*0640*/  NANOSLEEP 0x64 ;  /* 0x000000640000795d */ /* 0x000fea0003800000 */
[----:B------:R-:W-:-:S05]  /*0650*/  UMOV UR4, 0x10 ;  /* 0x0000001000047882 */ /* 0x000fca0000000000 */
[----:B------:R-:W-:Y:S04]  /*0660*/  DEPBAR.LE SB1, 0x36 ;  /* 0x00009d800000791a */ /* 0x000fe80000000000 */
[----:B------:R-:W1:Y:S02]  /*0670*/  UTCATOMSWS.2CTA.FIND_AND_SET.ALIGN UP0, UR4, UR4 ;  /* 0x00000004000475e3 */ /* 0x000e640008200800 */
[----:B-1----:R-:W-:Y:S01]  /*0680*/  PLOP3.LUT P0, PT, PT, PT, UP0, 0x80, 0x8 ;  /* 0x000000000008781c */ /* 0x002fe20003f0f008 */
[----:B------:R-:W-:-:S03]  /*0690*/  IMAD.U32 R9, RZ, RZ, UR4 ;  /* 0x00000004ff097e24 */ /* 0x000fc6000f8e00ff */
[----:B------:R-:W-:-:S04]  /*06a0*/  SEL R2, RZ, 0xffffffff, !P0 ;  /* 0xffffffffff027807 */ /* 0x000fc80004000000 */
[----:B------:R-:W-:-:S13]  /*06b0*/  ISETP.NE.AND P0, PT, R2, RZ, PT ;  /* 0x000000ff0200720c */ /* 0x000fda0003f05270 */
[----:B------:R-:W-:Y:S05]  /*06c0*/  @!P0 BRA `(.L_x_11) ;  /* 0xfffffffc00dc8947 */ /* 0x000fea000383ffff */
.L_x_10:
[----:B------:R-:W-:Y:S01]  /*06d0*/  MOV R3, 0x60 ;  /* 0x0000006000037802 */ /* 0x000fe20000000f00 */
[----:B------:R-:W-:Y:S02]  /*06e0*/  VIADD R2, R0, 0x334b0 ;  /* 0x000334b000027836 */ /* 0x000fe40000000000 */
[----:B------:R-:W-:Y:S01]  /*06f0*/  IMAD.MOV.U32 R8, RZ, RZ, 0x4 ;  /* 0x00000004ff087424 */ /* 0x000fe200078e00ff */
[----:B------:R-:W-:Y:S02]  /*0700*/  LEA R12, R4, R3, 0x18 ;  /* 0x00000003040c7211 */ /* 0x000fe400078ec0ff */
[----:B------:R-:W-:-:S03]  /*0710*/  MOV R3, 0x58 ;  /* 0x0000005800037802 */ /* 0x000fc60000000f00 */
[----:B------:R-:W1:Y:S01]  /*0720*/  LDS R6, [R12] ;  /* 0x000000000c067984 */ /* 0x000e620000000800 */
[----:B------:R-:W-:Y:S01]  /*0730*/  LEA R10, R4, R3, 0x18 ;  /* 0x00000003040a7211 */ /* 0x000fe200078ec0ff */
[----:B-1----:R-:W-:-:S04]  /*0740*/  IMAD.U32 R6, R6, -0x80000000, RZ ;  /* 0x8000000006067824 */ /* 0x002fc800078e00ff */
[----:B------:R-:W1:Y:S02]  /*0750*/  SYNCS.PHASECHK.TRANS64.TRYWAIT P0, [R10+URZ], R6 ;  /* 0x000000060a0075a7 */ /* 0x000e6400080011ff */
[----:B-1----:R-:W-:Y:S05]  /*0760*/  @P0 BRA `(.L_x_12) ;  /* 0x0000000000080947 */ /* 0x002fea0003800000 */
[----:B------:R-:W1:Y:S02]  /*0770*/  SYNCS.PHASECHK.TRANS64.TRYWAIT P0, [R10+URZ], R6 ;  /* 0x000000060a0075a7 */ /* 0x000e6400080011ff */
[----:B-1----:R-:W-:Y:S05]  /*0780*/  @!P0 BRA `(.L_x_13) ;  /* 0x0000004800dc8947 */ /* 0x002fea0003800000 */
.L_x_12:
[----:B------:R-:W-:Y:S01]  /*0790*/  PRMT R3, R11, 0x654, R10 ;  /* 0x000006540b037816 */ /* 0x000fe2000000000a */
[----:B-1----:R-:W-:Y:S01]  /*07a0*/  IMAD.SHL.U32 R7, R9, 0x20, RZ ;  /* 0x0000002009077824 */ /* 0x002fe200078e00ff */
[----:B------:R-:W-:Y:S01]  /*07b0*/  PRMT R2, R11, 0x654, R2 ;  /* 0x000006540b027816 */ /* 0x000fe20000000002 */
[----:B------:R-:W-:Y:S01]  /*07c0*/  IMAD.MOV.U32 R6, RZ, RZ, 0xffff ;  /* 0x0000ffffff067424 */ /* 0x000fe200078e00ff */
[----:B------:R1:W-:Y:S01]  /*07d0*/  SYNCS.ARRIVE.TRANS64.RED RZ, [R3+URZ], R8 ;  /* 0x0000000803ff79a7 */ /* 0x0003e200080004ff */
[----:B------:R-:W-:Y:S01]  /*07e0*/  IMAD.MOV.U32 R5, RZ, RZ, 0x1 ;  /* 0x00000001ff057424 */ /* 0x000fe200078e00ff */
[----:B------:R1:W-:Y:S01]  /*07f0*/  STS [R0+0x334b0], R7 ;  /* 0x0334b00700007388 */ /* 0x0003e20000000800 */
[----:B------:R-:W-:Y:S01]  /*0800*/  VIADD R10, R9, 0x10 ;  /* 0x00000010090a7836 */ /* 0x000fe20000000000 */
[----:B------:R-:W-:Y:S02]  /*0810*/  SHF.L.U32 R6, R6, R9, RZ ;  /* 0x0000000906067219 */ /* 0x000fe400000006ff */
[----:B------:R1:W-:Y:S01]  /*0820*/  STAS [R2.64], R9 ;  /* 0x0000000902007dbd */ /* 0x0003e2000c0008ff */
[----:B------:R-:W-:-:S02]  /*0830*/  MOV R15, 0x50 ;  /* 0x00000050000f7802 */ /* 0x000fc40000000f00 */
[----:B------:R-:W-:Y:S02]  /*0840*/  SHF.L.U32 R13, R5, R10, RZ ;  /* 0x0000000a050d7219 */ /* 0x000fe400000006ff */
[----:B------:R-:W-:Y:S02]  /*0850*/  LEA R15, R4, R15, 0x18 ;  /* 0x0000000f040f7211 */ /* 0x000fe400078ec0ff */
[----:B------:R-:W-:-:S05]  /*0860*/  LOP3.LUT R6, R13, R6, RZ, 0xfc, !PT ;  /* 0x000000060d067212 */ /* 0x000fca00078efcff */
[----:B------:R1:W-:Y:S04]  /*0870*/  ATOMS.OR RZ, [R15], R6 ;  /* 0x000000060fff738c */ /* 0x0003e80003000000 */
[----:B------:R1:W-:Y:S02]  /*0880*/  ATOMS.XOR RZ, [R12], R5 ;  /* 0x000000050cff738c */ /* 0x0003e40003800000 */
.L_x_9:
[----:B------:R-:W-:Y:S05]  /*0890*/  BSYNC B0 ;  /* 0x0000000000007941 */ /* 0x000fea0003800000 */
.L_x_8:
[----:B------:R-:W-:Y:S05]  /*08a0*/  @P1 BRA `(.L_x_14) ;  /* 0x0000000000881947 */ /* 0x000fea0003800000 */
[----:B------:R-:W-:Y:S05]  /*08b0*/  WARPSYNC.ALL ;  /* 0x0000000000007948 */ /* 0x000fea0003800000 */
[----:B------:R-:W-:Y:S01]  /*08c0*/  NOP ;  /* 0x0000000000007918 */ /* 0x000fe20000000000 */
[----:B------:R-:W-:-:S13]  /*08d0*/  ELECT P0, URZ, PT ;  /* 0x0000000000ff782f */ /* 0x000fda0003800000 */
[----:B------:R-:W-:Y:S05]  /*08e0*/  @!P0 BRA `(.L_x_14) ;  /* 0x0000000000788947 */ /* 0x000fea0003800000 */
[----:B-1----:R-:W-:Y:S02]  /*08f0*/  MOV R5, 0x60 ;  /* 0x0000006000057802 */ /* 0x002fe40000000f00 */
[----:B------:R-:W-:Y:S02]  /*0900*/  MOV R3, 0x58 ;  /* 0x0000005800037802 */ /* 0x000fe40000000f00 */
[C---:B------:R-:W-:Y:S02]  /*0910*/  LEA R5, R4.reuse, R5, 0x18 ;  /* 0x0000000504057211 */ /* 0x040fe400078ec0ff */
[----:B------:R-:W-:-:S03]  /*0920*/  LEA R6, R4, R3, 0x18 ;  /* 0x0000000304067211 */ /* 0x000fc600078ec0ff */
[----:B------:R-:W1:Y:S02]  /*0930*/  LDS R2, [R5] ;  /* 0x0000000005027984 */ /* 0x000e640000000800 */
[----:B-1----:R-:W-:-:S04]  /*0940*/  IMAD.U32 R2, R2, -0x80000000, RZ ;  /* 0x8000000002027824 */ /* 0x002fc800078e00ff */
[----:B------:R-:W1:Y:S02]  /*0950*/  SYNCS.PHASECHK.TRANS64.TRYWAIT P0, [R6+URZ], R2 ;  /* 0x00000002060075a7 */ /* 0x000e6400080011ff */
[----:B-1----:R-:W-:Y:S05]  /*0960*/  @P0 BRA `(.L_x_15) ;  /* 0x0000000000080947 */ /* 0x002fea0003800000 */
[----:B------:R-:W1:Y:S02]  /*0970*/  SYNCS.PHASECHK.TRANS64.TRYWAIT P0, [R6+URZ], R2 ;  /* 0x00000002060075a7 */ /* 0x000e6400080011ff */
[----:B-1----:R-:W-:Y:S05]  /*0980*/  @!P0 BRA `(.L_x_16) ;  /* 0x0000004800748947 */ /* 0x002fea0003800000 */
.L_x_15:
[----:B------:R-:W2:Y:S01]  /*0990*/  LDS R8, [R0+0x334b0] ;  /* 0x0334b00000087984 */ /* 0x000ea20000000800 */
[----:B-1----:R-:W-:Y:S01]  /*09a0*/  IMAD.MOV.U32 R3, RZ, RZ, 0xffff ;  /* 0x0000ffffff037424 */ /* 0x002fe200078e00ff */
[----:B------:R-:W-:Y:S01]  /*09b0*/  PRMT R6, R11, 0x654, R6 ;  /* 0x000006540b067816 */ /* 0x000fe20000000006 */
[----:B------:R-:W-:Y:S02]  /*09c0*/  IMAD.MOV.U32 R2, RZ, RZ, 0x1 ;  /* 0x00000001ff027424 */ /* 0x000fe400078e00ff */
[C---:B--2---:R-:W-:Y:S01]  /*09d0*/  IMAD.SHL.U32 R9, R8.reuse, 0x20, RZ ;  /* 0x0000002008097824 */ /* 0x044fe200078e00ff */
[----:B------:R-:W-:Y:S01]  /*09e0*/  SHF.L.U32 R3, R3, R8, RZ ;  /* 0x0000000803037219 */ /* 0x000fe200000006ff */
[----:B------:R-:W-:-:S03]  /*09f0*/  VIADD R7, R8, 0x10 ;  /* 0x0000001008077836 */ /* 0x000fc60000000000 */
[----:B------:R2:W-:Y:S02]  /*0a00*/  STS [R0+0x334b0], R9 ;  /* 0x0334b00900007388 */ /* 0x0005e40000000800 */
[----:B------:R-:W-:Y:S02]  /*0a10*/  SHF.L.U32 R8, R2, R7, RZ ;  /* 0x0000000702087219 */ /* 0x000fe400000006ff */
[----:B------:R-:W-:Y:S02]  /*0a20*/  MOV R7, 0x50 ;  /* 0x0000005000077802 */ /* 0x000fe40000000f00 */
[----:B------:R-:W-:Y:S02]  /*0a30*/  LOP3.LUT R3, R8, R3, RZ, 0xfc, !PT ;  /* 0x0000000308037212 */ /* 0x000fe400078efcff */
[----:B------:R-:W-:-:S05]  /*0a40*/  LEA R4, R4, R7, 0x18 ;  /* 0x0000000704047211 */ /* 0x000fca00078ec0ff */
[----:B------:R2:W-:Y:S01]  /*0a50*/  ATOMS.OR RZ, [R4], R3 ;  /* 0x0000000304ff738c */ /* 0x0005e20003000000 */
[----:B------:R2:W-:Y:S03]  /*0a60*/  SYNCS.ARRIVE.TRANS64.RED.A1T0 RZ, [R6+URZ], RZ ;  /* 0x000000ff06ff79a7 */ /* 0x0005e600081004ff */
[----:B------:R2:W-:Y:S01]  /*0a70*/  ATOMS.XOR RZ, [R5], R2 ;  /* 0x0000000205ff738c */ /* 0x0005e20003800000 */
[----:B------:R-:W-:Y:S05]  /*0a80*/  BRA `(.L_x_14) ;  /* 0x0000000000107947 */ /* 0x000fea0003800000 */
.L_x_7:
[----:B------:R-:W-:Y:S02]  /*0a90*/  MOV R3, 0xffffffff ;  /* 0xffffffff00037802 */ /* 0x000fe40000000f00 */
[----:B------:R-:W-:-:S03]  /*0aa0*/  MOV R2, 0xad0 ;  /* 0x00000ad000027802 */ /* 0x000fc60000000f00 */
[----:B------:R1:W-:Y:S04]  /*0ab0*/  STS [R0+0x334b0], R3 ;  /* 0x0334b00300007388 */ /* 0x0003e80000000800 */
[----:B-1----:R-:W-:Y:S05]  /*0ac0*/  CALL.REL.NOINC `($__internal_1_$__cuda_sm10x_tcgen05_guardrail_trap_phase_invalid_during_alloc) ;  /* 0x0000004c00f47944 */ /* 0x002fea0003c00000 */
.L_x_14:
[----:B------:R-:W-:Y:S05]  /*0ad0*/  WARPSYNC.ALL ;  /* 0x0000000000007948 */ /* 0x000fea0003800000 */
[----:B------:R-:W-:Y:S01]  /*0ae0*/  NOP ;  /* 0x0000000000007918 */ /* 0x000fe20000000000 */
.L_x_2:
[----:B------:R-:W1:Y:S02]  /*0af0*/  LDCU UR4, c[0x0][0x36c] ;  /* 0x00006d80ff0477ac */ /* 0x000e640008000800 */
[----:B-1----:R-:W-:-:S09]  /*0b00*/  UISETP.EQ.U32.AND UP0, UPT, UR4, 0x1, UPT ;  /* 0x000000010400788c */ /* 0x002fd2000bf02070 */
[----:B------:R-:W-:Y:S05]  /*0b10*/  BRA.U !UP0, `(.L_x_17) ;  /* 0x0000000108187547 */ /* 0x000fea000b800000 */
[----:B------:R-:W-:-:S00]  /*0b20*/  MEMBAR.ALL.CTA ;  /* 0x0000000000007992 */ /* 0x000fc00000008000 */
[----:B--2345:R-:W-:Y:S06]  /*0b30*/  MEMBAR.ALL.GPU ;  /* 0x0000000000007992 */ /* 0x03cfec000000a000 */
[----:B------:R-:W-:-:S00]  /*0b40*/  ERRBAR ;  /* 0x00000000000079ab */ /* 0x000fc00000000000 */
[----:B------:R-:W-:Y:S08]  /*0b50*/  CGAERRBAR ;  /* 0x00000000000075ab */ /* 0x000ff00000000000 */
[----:B------:R-:W-:Y:S01]  /*0b60*/  UCGABAR_ARV ;  /* 0x00000000000079c7 */ /* 0x000fe20008000000 */
[----:B------:R-:W-:Y:S05]  /*0b70*/  BRA `(.L_x_18) ;  /* 0x0000000000047947 */ /* 0x000fea0003800000 */
.L_x_17:
[----:B--2345:R-:W-:Y:S01]  /*0b80*/  NOP ;  /* 0x0000000000007918 */ /* 0x03cfe20000000000 */
.L_x_18:
[----:B------:R-:W-:Y:S05]  /*0b90*/  BRA.U !UP0, `(.L_x_19) ;  /* 0x00000001080c7547 */ /* 0x000fea000b800000 */
[----:B------:R-:W-:Y:S01]  /*0ba0*/  UCGABAR_WAIT ;  /* 0x0000000000007dc7 */ /* 0x000fe20008000000 */
[----:B------:R-:W-:Y:S01]  /*0bb0*/  CCTL.IVALL ;  /* 0x00000000ff00798f */ /* 0x000fe20002000000 */
[----:B------:R-:W-:Y:S05]  /*0bc0*/  BRA `(.L_x_20) ;  /* 0x0000000000047947 */ /* 0x000fea0003800000 */
.L_x_19:
[----:B------:R-:W-:Y:S06]  /*0bd0*/  BAR.SYNC.DEFER_BLOCKING 0x0 ;  /* 0x0000000000007b1d */ /* 0x000fec0000010000 */
.L_x_20:
[----:B------:R-:W1:Y:S01]  /*0be0*/  LDC R2, c[0x0][0x388] ;  /* 0x0000e200ff027b82 */ /* 0x000e620000000800 */
[----:B------:R-:W2:Y:S01]  /*0bf0*/  S2R R0, SR_LANEID ;  /* 0x0000000000007919 */ /* 0x000ea20000000000 */
[----:B------:R-:W-:Y:S02]  /*0c00*/  ISETP.NE.AND P0, PT, R21, RZ, PT ;  /* 0x000000ff1500720c */ /* 0x000fe40003f05270 */
[----:B-1----:R-:W-:-:S04]  /*0c10*/  IADD3 R2, PT, PT, R2, 0x7f, RZ ;  /* 0x0000007f02027810 */ /* 0x002fc80007ffe0ff */
[----:B------:R-:W-:-:S05]  /*0c20*/  SHF.R.U32.HI R20, RZ, 0x7, R2 ;  /* 0x00000007ff147819 */ /* 0x000fca0000011602 */
[----:B------:R-:W-:Y:S02]  /*0c30*/  IMAD R3, R20, 0x6e, RZ ;  /* 0x0000006e14037824 */ /* 0x000fe400078e02ff */
[----:B--2---:R-:W-:Y:S05]  /*0c40*/  @!P0 BRA `(.L_x_21) ;  /* 0x0000001000a08947 */ /* 0x004fea0003800000 */
[----:B------:R-:W-:Y:S01]  /*0c50*/  ISETP.NE.AND P0, PT, R21, 0x1, PT ;  /* 0x000000011500780c */ /* 0x000fe20003f05270 */
[----:B------:R-:W1:-:S12]  /*0c60*/  S2UR UR5, SR_CgaCtaId ;  /* 0x00000000000579c3 */ /* 0x000e580000008800 */
[----:B------:R-:W-:Y:S05]  /*0c70*/  @!P0 BRA `(.L_x_22) ;  /* 0x0000000400988947 */ /* 0x000fea0003800000 */
[----:B------:R-:W-:-:S13]  /*0c80*/  ISETP.NE.AND P0, PT, R21, 0x2, PT ;  /* 0x000000021500780c */ /* 0x000fda0003f05270 */
[----:B------:R-:W-:Y:S05]  /*0c90*/  @P0 BRA `(.L_x_23) ;  /* 0x0000002800080947 */ /* 0x000fea0003800000 */
[----:B------:R-:W2:Y:S02]  /*0ca0*/  S2UR UR4, SR_CTAID.X ;  /* 0x00000000000479c3 */ /* 0x000ea40000002500 */
[----:B--2---:R-:W-:-:S13]  /*0cb0*/  ISETP.LE.U32.AND P0, PT, R3, UR4, PT ;  /* 0x0000000403007c0c */ /* 0x004fda000bf03070 */
[----:B-1----:R-:W-:Y:S05]  /*0cc0*/  @P0 EXIT ;  /* 0x000000000000094d */ /* 0x002fea0003800000 */
[----:B------:R-:W-:Y:S01]  /*0cd0*/  ULOP3.LUT UR4, URZ, UR4, URZ, 0x33, !UPT ;  /* 0x00000004ff047292 */ /* 0x000fe2000f8e33ff */
[--C-:B------:R-:W-:Y:S01]  /*0ce0*/  SHF.R.U32.HI R7, RZ, 0x3, R0.reuse ;  /* 0x00000003ff077819 */ /* 0x100fe20000011600 */
[----:B------:R-:W-:Y:S02]  /*0cf0*/  HFMA2 R16, -RZ, RZ, 0, 0 ;  /* 0x00000000ff107431 */ /* 0x000fe400000001ff */
[----:B------:R-:W-:Y:S01]  /*0d00*/  IMAD.MOV.U32 R15, RZ, RZ, RZ ;  /* 0x000000ffff0f7224 */ /* 0x000fe200078e00ff */
[----:B------:R-:W-:Y:S01]  /*0d10*/  UMOV UR5, URZ ;  /* 0x000000ff00057c82 */ /* 0x000fe20008000000 */
[----:B------:R-:W-:Y:S01]  /*0d20*/  LOP3.LUT R5, R7, 0x2, RZ, 0x3c, !PT ;  /* 0x0000000207057812 */ /* 0x000fe200078e3cff */
[----:B------:R-:W-:Y:S01]  /*0d30*/  VIADD R25, R3, UR4 ;  /* 0x0000000403197c36 */ /* 0x000fe20008000000 */
[C---:B------:R-:W-:Y:S01]  /*0d40*/  LOP3.LUT R17, R7.reuse, 0x3, RZ, 0x3c, !PT ;  /* 0x0000000307117812 */ /* 0x040fe200078e3cff */
[C---:B------:R-:W-:Y:S01]  /*0d50*/  IMAD.SHL.U32 R21, R7.reuse, 0x20, RZ ;  /* 0x0000002007157824 */ /* 0x040fe200078e00ff */
[----:B------:R-:W-:Y:S01]  /*0d60*/  LOP3.LUT R19, R7, 0x1, RZ, 0x3c, !PT ;  /* 0x0000000107137812 */ /* 0x000fe200078e3cff */
[C---:B------:R-:W-:Y:S01]  /*0d70*/  IMAD R20, R0.reuse, 0x4, R7 ;  /* 0x0000000400147824 */ /* 0x040fe200078e0207 */
[----:B------:R-:W-:Y:S01]  /*0d80*/  SHF.R.U32.HI R25, RZ, 0x2, R25 ;  /* 0x00000002ff197819 */ /* 0x000fe20000011619 */
[C---:B------:R-:W-:Y:S01]  /*0d90*/  IMAD.IADD R24, R21.reuse, 0x1, R0 ;  /* 0x0000000115187824 */ /* 0x040fe200078e0200 */
[C---:B------:R-:W-:Y:S01]  /*0da0*/  LOP3.LUT R23, R21.reuse, 0x20, RZ, 0x3c, !PT ;  /* 0x0000002015177812 */ /* 0x040fe200078e3cff */
[----:B------:R-:W-:Y:S01]  /*0db0*/  IMAD R18, R0, 0x4, R5 ;  /* 0x0000000400127824 */ /* 0x000fe200078e0205 */
[----:B------:R-:W-:Y:S01]  /*0dc0*/  LOP3.LUT R3, R21, 0x40, RZ, 0x3c, !PT ;  /* 0x0000004015037812 */ /* 0x000fe200078e3cff */
[----:B------:R-:W-:Y:S01]  /*0dd0*/  IMAD.HI.U32 R25, R25, 0x1bacf915, RZ ;  /* 0x1bacf91519197827 */ /* 0x000fe200078e00ff */
[----:B------:R-:W-:-:S02]  /*0de0*/  LOP3.LUT R21, R21, 0x60, RZ, 0x3c, !PT ;  /* 0x0000006015157812 */ /* 0x000fc400078e3cff */
[C---:B------:R-:W-:Y:S01]  /*0df0*/  LEA R19, R0.reuse, R19, 0x2 ;  /* 0x0000001300137211 */ /* 0x040fe200078e10ff */
[----:B------:R-:W-:Y:S01]  /*0e00*/  IMAD R17, R0, 0x4, R17 ;  /* 0x0000000400117824 */ /* 0x000fe200078e0211 */
[----:B------:R-:W-:Y:S01]  /*0e10*/  IADD3 R23, PT, PT, R23, R0, RZ ;  /* 0x0000000017177210 */ /* 0x000fe20007ffe0ff */
[--C-:B------:R-:W-:Y:S01]  /*0e20*/  IMAD.IADD R22, R3, 0x1, R0.reuse ;  /* 0x0000000103167824 */ /* 0x100fe200078e0200 */
[----:B------:R-:W-:Y:S01]  /*0e30*/  SHF.R.U32.HI R25, RZ, 0x2, R25 ;  /* 0x00000002ff197819 */ /* 0x000fe20000011619 */
[----:B------:R-:W-:-:S07]  /*0e40*/  IMAD.IADD R21, R21, 0x1, R0 ;  /* 0x0000000115157824 */ /* 0x000fce00078e0200 */
.L_x_27:
[----:B-1----:R-:W1:Y:S01]  /*0e50*/  S2R R0, SR_CgaCtaId ;  /* 0x0000000000007919 */ /* 0x002e620000008800 */
[----:B------:R-:W-:Y:S01]  /*0e60*/  MOV R3, 0x400 ;  /* 0x0000040000037802 */ /* 0x000fe20000000f00 */
[----:B------:R-:W-:-:S03]  /*0e70*/  UMOV UR4, URZ ;  /* 0x000000ff00047c82 */ /* 0x000fc60008000000 */
[----:B-1----:R-:W-:-:S07]  /*0e80*/  LEA R0, R0, R3, 0x18 ;  /* 0x0000000300007211 */ /* 0x002fce00078ec0ff */
.L_x_26:
[----:B-1----:R-:W-:Y:S01]  /*0e90*/  LEA R2, R15, R0, 0x3 ;  /* 0x000000000f027211 */ /* 0x002fe200078e18ff */
[----:B------:R-:W-:Y:S01]  /*0ea0*/  ULOP3.LUT UP0, URZ, UR4, 0x3, URZ, 0xc0, !UPT ;  /* 0x0000000304ff7892 */ /* 0x000fe2000f80c0ff */
[----:B------:R-:W-:-:S04]  /*0eb0*/  SHF.L.U32 R5, R16, 0x1f, RZ ;  /* 0x0000001f10057819 */ /* 0x000fc800000006ff */
[----:B------:R-:W1:Y:S02]  /*0ec0*/  SYNCS.PHASECHK.TRANS64.TRYWAIT P0, [R2+URZ+0x33400], R5 ;  /* 0x03340005020075a7 */ /* 0x000e6400080011ff */
[----:B-1----:R-:W-:Y:S05]  /*0ed0*/  @!P0 BRA `(.L_x_24) ;  /* 0x0000004400388947 */ /* 0x002fea0003800000 */
.L_x_81:
[----:B------:R-:W-:Y:S05]  /*0ee0*/  BRA.U UP0, `(.L_x_25) ;  /* 0x0000000100bc7547 */ /* 0x000fea000b800000 */
[C-C-:B------:R-:W-:Y:S02]  /*0ef0*/  IMAD R26, R15.reuse, 0x200, R0.reuse ;  /* 0x000002000f1a7824 */ /* 0x140fe400078e0200 */
[----:B------:R-:W-:Y:S02]  /*0f00*/  IMAD R3, R15, 0x400, R0 ;  /* 0x000004000f037824 */ /* 0x000fe400078e0200 */
[--C-:B------:R-:W-:Y:S01]  /*0f10*/  IMAD R9, R24, 0x4, R26.reuse ;  /* 0x0000000418097824 */ /* 0x100fe200078e021a */
[-C--:B------:R-:W-:Y:S01]  /*0f20*/  LEA R8, R23, R26.reuse, 0x2 ;  /* 0x0000001a17087211 */ /* 0x080fe200078e10ff */
[--C-:B------:R-:W-:Y:S01]  /*0f30*/  IMAD R29, R22, 0x4, R26.reuse ;  /* 0x00000004161d7824 */ /* 0x100fe200078e021a */
[-C--:B------:R-:W-:Y:S01]  /*0f40*/  LEA R27, R21, R26.reuse, 0x2 ;  /* 0x0000001a151b7211 */ /* 0x080fe200078e10ff */
[--C-:B-1----:R-:W-:Y:S01]  /*0f50*/  IMAD R5, R19, 0x4, R26.reuse ;  /* 0x0000000413057824 */ /* 0x102fe200078e021a */
[-C--:B------:R-:W-:Y:S01]  /*0f60*/  LEA R6, R20, R26.reuse, 0x2 ;  /* 0x0000001a14067211 */ /* 0x080fe200078e10ff */
[----:B------:R-:W1:Y:S01]  /*0f70*/  LDS R9, [R9+0x31000] ;  /* 0x0310000009097984 */ /* 0x000e620000000800 */
[----:B------:R-:W-:Y:S01]  /*0f80*/  LEA R4, R18, R26, 0x2 ;  /* 0x0000001a12047211 */ /* 0x000fe200078e10ff */
[----:B------:R-:W-:Y:S01]  /*0f90*/  IMAD R26, R17, 0x4, R26 ;  /* 0x00000004111a7824 */ /* 0x000fe200078e021a */
[-C--:B------:R-:W-:Y:S01]  /*0fa0*/  LEA R14, R24, R3.reuse, 0x2 ;  /* 0x00000003180e7211 */ /* 0x080fe200078e10ff */
[----:B------:R-:W2:Y:S01]  /*0fb0*/  LDS R8, [R8+0x31000] ;  /* 0x0310000008087984 */ /* 0x000ea20000000800 */
[--C-:B------:R-:W-:Y:S01]  /*0fc0*/  IMAD R11, R23, 0x4, R3.reuse ;  /* 0x00000004170b7824 */ /* 0x100fe200078e0203 */
[----:B------:R-:W-:Y:S01]  /*0fd0*/  LEA R10, R22, R3, 0x2 ;  /* 0x00000003160a7211 */ /* 0x000fe200078e10ff */
[----:B------:R-:W-:Y:S01]  /*0fe0*/  IMAD R7, R21, 0x4, R3 ;  /* 0x0000000415077824 */ /* 0x000fe200078e0203 */
[----:B------:R-:W3:Y:S04]  /*0ff0*/  LDS R29, [R29+0x31000] ;  /* 0x031000001d1d7984 */ /* 0x000ee80000000800 */
[----:B------:R-:W4:Y:S01]  /*1000*/  LDS R27, [R27+0x31000] ;  /* 0x031000001b1b7984 */ /* 0x000f220000000800 */
[----:B------:R-:W-:-:S03]  /*1010*/  NOP ;  /* 0x0000000000007918 */ /* 0x000fc60000000000 */
[----:B-1----:R1:W-:Y:S04]  /*1020*/  STS [R6+0x31000], R9 ;  /* 0x0310000906007388 */ /* 0x0023e80000000800 */
[----:B--2---:R2:W-:Y:S04]  /*1030*/  STS [R5+0x31000], R8 ;  /* 0x0310000805007388 */ /* 0x0045e80000000800 */
[----:B---3--:R3:W-:Y:S04]  /*1040*/  STS [R4+0x31000], R29 ;  /* 0x0310001d04007388 */ /* 0x0087e80000000800 */
[----:B----4-:R-:W-:Y:S04]  /*1050*/  STS [R26+0x31000], R27 ;  /* 0x0310001b1a007388 */ /* 0x010fe80000000800 */
[----:B------:R-:W4:Y:S04]  /*1060*/  LDS R13, [R14+0x31c00] ;  /* 0x031c00000e0d7984 */ /* 0x000f280000000800 */
[----:B------:R-:W5:Y:S04]  /*1070*/  LDS R12, [R11+0x31c00] ;  /* 0x031c00000b0c7984 */ /* 0x000f680000000800 */
[----:B------:R-:W5:Y:S01]  /*1080*/  LDS R9, [R10+0x31c00] ;  /* 0x031c00000a097984 */ /* 0x000f620000000800 */
[----:B-1----:R-:W-:-:S03]  /*1090*/  LEA R6, R20, R3, 0x2 ;  /* 0x0000000314067211 */ /* 0x002fc600078e10ff */
[----:B------:R-:W1:Y:S01]  /*10a0*/  LDS R8, [R7+0x31c00] ;  /* 0x031c000007087984 */ /* 0x000e620000000800 */
[----:B--2---:R-:W-:Y:S01]  /*10b0*/  IMAD R5, R19, 0x4, R3 ;  /* 0x0000000413057824 */ /* 0x004fe200078e0203 */
[----:B------:R-:W-:Y:S01]  /*10c0*/  NOP ;  /* 0x0000000000007918 */ /* 0x000fe20000000000 */
[-C--:B---3--:R-:W-:Y:S02]  /*10d0*/  LEA R4, R18, R3.reuse, 0x2 ;  /* 0x0000000312047211 */ /* 0x088fe400078e10ff */
[----:B------:R-:W-:Y:S01]  /*10e0*/  LEA R3, R17, R3, 0x2 ;  /* 0x0000000311037211 */ /* 0x000fe200078e10ff */
[----:B----4-:R-:W-:Y:S04]  /*10f0*/  STS [R6+0x31c00], R13 ;  /* 0x031c000d06007388 */ /* 0x010fe80000000800 */
[----:B-----5:R-:W-:Y:S04]  /*1100*/  STS [R5+0x31c00], R12 ;  /* 0x031c000c05007388 */ /* 0x020fe80000000800 */
[----:B------:R-:W-:Y:S04]  /*1110*/  STS [R4+0x31c00], R9 ;  /* 0x031c000904007388 */ /* 0x000fe80000000800 */
[----:B-1----:R-:W-:Y:S04]  /*1120*/  STS [R3+0x31c00], R8 ;  /* 0x031c000803007388 */ /* 0x002fe80000000800 */
[----:B------:R-:W1:Y:S04]  /*1130*/  LDS R27, [R14+0x31e00] ;  /* 0x031e00000e1b7984 */ /* 0x000e680000000800 */
[----:B------:R-:W2:Y:S04]  /*1140*/  LDS R26, [R11+0x31e00] ;  /* 0x031e00000b1a7984 */ /* 0x000ea80000000800 */
[----:B------:R-:W3:Y:S04]  /*1150*/  LDS R29, [R10+0x31e00] ;  /* 0x031e00000a1d7984 */ /* 0x000ee80000000800 */
[----:B------:R-:W4:Y:S01]  /*1160*/  LDS R28, [R7+0x31e00] ;  /* 0x031e0000071c7984 */ /* 0x000f220000000800 */
[----:B------:R-:W-:-:S03]  /*1170*/  NOP ;  /* 0x0000000000007918 */ /* 0x000fc60000000000 */
[----:B-1----:R5:W-:Y:S04]  /*1180*/  STS [R6+0x31e00], R27 ;  /* 0x031e001b06007388 */ /* 0x002be80000000800 */
[----:B--2---:R5:W-:Y:S04]  /*1190*/  STS [R5+0x31e00], R26 ;  /* 0x031e001a05007388 */ /* 0x004be80000000800 */
[----:B---3--:R5:W-:Y:S04]  /*11a0*/  STS [R4+0x31e00], R29 ;  /* 0x031e001d04007388 */ /* 0x008be80000000800 */
[----:B----4-:R5:W-:Y:S01]  /*11b0*/  STS [R3+0x31e00], R28 ;  /* 0x031e001c03007388 */ /* 0x010be20000000800 */
[----:B------:R1:W-:Y:S06]  /*11c0*/  MEMBAR.ALL.CTA ;  /* 0x0000000000007992 */ /* 0x0003ec0000008000 */
[----:B-1----:R-:W2:Y:S02]  /*11d0*/  FENCE.VIEW.ASYNC.S ;  /* 0x00000000000073c6 */ /* 0x002ea40000000000 */
.L_x_25:
[----:B-1----:R-:W-:Y:S01]  /*11e0*/  VIADD R2, R2, 0x33460 ;  /* 0x0003346002027836 */ /* 0x002fe20000000000 */
[C---:B------:R-:W-:Y:S01]  /*11f0*/  ISETP.NE.AND P0, PT, R15.reuse, 0x5, PT ;  /* 0x000000050f00780c */ /* 0x040fe20003f05270 */
[----:B------:R-:W-:Y:S01]  /*1200*/  VIADD R15, R15, 0x1 ;  /* 0x000000010f0f7836 */ /* 0x000fe20000000000 */
[----:B------:R-:W-:Y:S02]  /*1210*/  UIADD3 UR4, UPT, UPT, UR4, 0x1, URZ ;  /* 0x0000000104047890 */ /* 0x000fe4000fffe0ff */
[----:B------:R-:W-:Y:S02]  /*1220*/  PRMT R2, RZ, 0x654, R2 ;  /* 0x00000654ff027816 */ /* 0x000fe40000000002 */
[----:B------:R-:W-:Y:S01]  /*1230*/  SEL R15, R15, RZ, P0 ;  /* 0x000000ff0f0f7207 */ /* 0x000fe20000000000 */
[----:B------:R-:W-:Y:S01]  /*1240*/  UISETP.NE.AND UP0, UPT, UR4, 0xc, UPT ;  /* 0x0000000c0400788c */ /* 0x000fe2000bf05270 */
[----:B--2---:R1:W-:Y:S02]  /*1250*/  SYNCS.ARRIVE.TRANS64.RED.A1T0 RZ, [R2+URZ], RZ ;  /* 0x000000ff02ff79a7 */ /* 0x0043e400081004ff */
[----:B------:R-:W-:-:S04]  /*1260*/  ISETP.NE.AND P0, PT, R15, RZ, PT ;  /* 0x000000ff0f00720c */ /* 0x000fc80003f05270 */
[----:B-----5:R-:W-:-:S04]  /*1270*/  SEL R3, RZ, 0x1, P0 ;  /* 0x00000001ff037807 */ /* 0x020fc80000000000 */
[----:B------:R-:W-:Y:S01]  /*1280*/  LOP3.LUT R16, R16, R3, RZ, 0x3c, !PT ;  /* 0x0000000310107212 */ /* 0x000fe200078e3cff */
[----:B------:R-:W-:Y:S06]  /*1290*/  BRA.U UP0, `(.L_x_26) ;  /* 0xfffffff900fc7547 */ /* 0x000fec000b83ffff */
[----:B------:R-:W-:-:S13]  /*12a0*/  ISETP.NE.AND P0, PT, R25, UR5, PT ;  /* 0x0000000519007c0c */ /* 0x000fda000bf05270 */
[----:B------:R-:W-:Y:S05]  /*12b0*/  @!P0 EXIT ;  /* 0x000000000000894d */ /* 0x000fea0003800000 */
[----:B------:R-:W-:Y:S01]  /*12c0*/  UIADD3 UR5, UPT, UPT, UR5, 0x1, URZ ;  /* 0x0000000105057890 */ /* 0x000fe2000fffe0ff */
[----:B------:R-:W-:Y:S05]  /*12d0*/  BRA `(.L_x_27) ;  /* 0xfffffff800dc7947 */ /* 0x000fea000383ffff */
.L_x_22:
[----:B-1----:R-:W-:-:S09]  /*12e0*/  UISETP.NE.AND UP0, UPT, UR5, URZ, UPT ;  /* 0x000000ff0500728c */ /* 0x002fd2000bf05270 */
[----:B------:R-:W-:Y:S05]  /*12f0*/  BRA.U UP0, `(.L_x_23) ;  /* 0x0000002100707547 */ /* 0x000fea000b800000 */
[----:B------:R-:W1:Y:S01]  /*1300*/  S2UR UR4, SR_CTAID.X ;  /* 0x00000000000479c3 */ /* 0x000e620000002500 */
[----:B------:R-:W-:Y:S01]  /*1310*/  UMOV UR9, 0x400 ;  /* 0x0000040000097882 */ /* 0x000fe20000000000 */
[----:B------:R-:W-:Y:S01]  /*1320*/  ISETP.GE.U32.AND P1, PT, R0, 0x6, PT ;  /* 0x000000060000780c */ /* 0x000fe20003f26070 */
[----:B------:R-:W-:-:S04]  /*1330*/  ULEA UR9, UR5, UR9, 0x18 ;  /* 0x0000000905097291 */ /* 0x000fc8000f8ec0ff */
[----:B------:R-:W-:Y:S02]  /*1340*/  UIADD3 UR5, UPT, UPT, UR9, 0x1c000, URZ ;  /* 0x0001c00009057890 */ /* 0x000fe4000fffe0ff */
[----:B------:R-:W-:Y:S02]  /*1350*/  UIADD3 UR6, UPT, UPT, UR9, 0x4000, URZ ;  /* 0x0000400009067890 */ /* 0x000fe4000fffe0ff */
[----:B------:R-:W-:Y:S02]  /*1360*/  USHF.R.U32.HI UR5, URZ, 0x4, UR5 ;  /* 0x00000004ff057899 */ /* 0x000fe40008011605 */
[----:B------:R-:W-:Y:S02]  /*1370*/  USHF.R.U32.HI UR6, URZ, 0x4, UR6 ;  /* 0x00000004ff067899 */ /* 0x000fe40008011606 */
[----:B------:R-:W-:Y:S02]  /*1380*/  ULOP3.LUT UR5, UR5, 0x3fc0, URZ, 0xc0, !UPT ;  /* 0x00003fc005057892 */ /* 0x000fe4000f8ec0ff */
[----:B------:R-:W-:-:S04]  /*1390*/  ULOP3.LUT UR6, UR6, 0x3fc0, URZ, 0xc0, !UPT ;  /* 0x00003fc006067892 */ /* 0x000fc8000f8ec0ff */
[----:B------:R-:W-:Y:S02]  /*13a0*/  IMAD.U32 R5, RZ, RZ, UR5 ;  /* 0x00000005ff057e24 */ /* 0x000fe4000f8e00ff */
[C---:B------:R-:W-:Y:S02]  /*13b0*/  LEA R4, R0.reuse, UR6, 0xa ;  /* 0x0000000600047c11 */ /* 0x040fe4000f8e50ff */
[----:B-1----:R-:W-:Y:S01]  /*13c0*/  ISETP.LE.U32.AND P0, PT, R3, UR4, PT ;  /* 0x0000000403007c0c */ /* 0x002fe2000bf03070 */
[----:B------:R-:W-:Y:S01]  /*13d0*/  IMAD R2, R0, 0x380, R5 ;  /* 0x0000038000027824 */ /* 0x000fe200078e0205 */
[----:B------:R-:W-:Y:S01]  /*13e0*/  SEL R4, R4, RZ, !P1 ;  /* 0x000000ff04047207 */ /* 0x000fe20004800000 */
[----:B------:R-:W-:-:S03]  /*13f0*/  IMAD.MOV.U32 R0, RZ, RZ, -0x1 ;  /* 0xffffffffff007424 */ /* 0x000fc600078e00ff */
[----:B------:R-:W-:-:S07]  /*1400*/  SEL R2, R2, RZ, !P1 ;  /* 0x000000ff02027207 */ /* 0x000fce0004800000 */
[----:B------:R-:W-:Y:S05]  /*1410*/  @P0 BRA `(.L_x_28) ;  /* 0x0000000800740947 */ /* 0x000fea0003800000 */
[----:B------:R-:W-:Y:S01]  /*1420*/  LOP3.LUT R0, RZ, UR4, RZ, 0x33, !PT ;  /* 0x00000004ff007c12 */ /* 0x000fe2000f8e33ff */
[----:B------:R-:W-:Y:S01]  /*1430*/  IMAD.MOV.U32 R6, RZ, RZ, RZ ;  /* 0x000000ffff067224 */ /* 0x000fe200078e00ff */
[----:B------:R-:W-:Y:S01]  /*1440*/  UMOV UR19, URZ ;  /* 0x000000ff00137c82 */ /* 0x000fe20008000000 */
[----:B------:R-:W-:Y:S01]  /*1450*/  UMOV UR11, URZ ;  /* 0x000000ff000b7c82 */ /* 0x000fe20008000000 */
[----:B------:R-:W-:Y:S01]  /*1460*/  UMOV UR6, 0x1c0 ;  /* 0x000001c000067882 */ /* 0x000fe20000000000 */
[----:B------:R-:W-:Y:S01]  /*1470*/  IMAD.IADD R0, R3, 0x1, R0 ;  /* 0x0000000103007824 */ /* 0x000fe200078e0200 */
[----:B------:R-:W-:Y:S01]  /*1480*/  UMOV UR7, 0x1c4 ;  /* 0x000001c400077882 */ /* 0x000fe20000000000 */
[----:B------:R-:W-:Y:S01]  /*1490*/  UMOV UR4, 0x1c0 ;  /* 0x000001c000047882 */ /* 0x000fe20000000000 */
[----:B------:R-:W-:Y:S02]  /*14a0*/  UMOV UR5, 0x1c4 ;  /* 0x000001c400057882 */ /* 0x000fe40000000000 */
[----:B------:R-:W-:-:S05]  /*14b0*/  SHF.R.U32.HI R0, RZ, 0x2, R0 ;  /* 0x00000002ff007819 */ /* 0x000fca0000011600 */
[----:B------:R-:W-:-:S05]  /*14c0*/  IMAD.HI.U32 R0, R0, 0x1bacf915, RZ ;  /* 0x1bacf91500007827 */ /* 0x000fca00078e00ff */
[----:B------:R-:W-:-:S07]  /*14d0*/  SHF.R.U32.HI R0, RZ, 0x2, R0 ;  /* 0x00000002ff007819 */ /* 0x000fce0000011600 */
.L_x_35:
[----:B-1----:R-:W-:Y:S01]  /*14e0*/  USHF.R.U32.HI UR10, URZ, 0x1, UR19 ;  /* 0x00000001ff0a7899 */ /* 0x002fe20008011613 */
[----:B------:R-:W-:Y:S01]  /*14f0*/  IMAD.MOV.U32 R9, RZ, RZ, 0x1 ;  /* 0x00000001ff097424 */ /* 0x000fe200078e00ff */
[----:B--2---:R-:W-:Y:S02]  /*1500*/  USHF.L.U32 UR8, UR19, 0x3, URZ ;  /* 0x0000000313087899 */ /* 0x004fe400080006ff */
[----:B------:R-:W-:Y:S02]  /*1510*/  ULOP3.LUT UR10, UR10, 0x1, URZ, 0xc, !UPT ;  /* 0x000000010a0a7892 */ /* 0x000fe4000f8e0cff */
[----:B------:R-:W-:Y:S02]  /*1520*/  ULOP3.LUT UR8, UR8, 0x8, URZ, 0xc0, !UPT ;  /* 0x0000000808087892 */ /* 0x000fe4000f8ec0ff */
[----:B------:R-:W-:Y:S02]  /*1530*/  USHF.L.U32 UR10, UR10, 0x1f, URZ ;  /* 0x0000001f0a0a7899 */ /* 0x000fe400080006ff */
[----:B------:R-:W-:-:S02]  /*1540*/  ULOP3.LUT UR13, UR19, 0x1, URZ, 0xc0, !UPT ;  /* 0x00000001130d7892 */ /* 0x000fc4000f8ec0ff */
[----:B------:R-:W-:Y:S01]  /*1550*/  IMAD.U32 R3, RZ, RZ, UR8 ;  /* 0x00000008ff037e24 */ /* 0x000fe2000f8e00ff */
[----:B------:R-:W-:Y:S01]  /*1560*/  UIADD3 UR8, UPT, UPT, UR9, UR8, URZ ;  /* 0x0000000809087290 */ /* 0x000fe2000fffe0ff */
[----:B------:R-:W-:Y:S01]  /*1570*/  MOV R8, UR10 ;  /* 0x0000000a00087c02 */ /* 0x000fe20008000f00 */
[----:B------:R-:W-:Y:S01]  /*1580*/  UMOV UR12, UR19 ;  /* 0x00000013000c7c82 */ /* 0x000fe20008000000 */
[----:B------:R-:W-:Y:S01]  /*1590*/  UIADD3 UR19, UPT, UPT, UR19, 0x1, URZ ;  /* 0x0000000113137890 */ /* 0x000fe2000fffe0ff */
[----:B------:R-:W-:Y:S01]  /*15a0*/  ISETP.NE.AND P0, PT, R0, UR12, PT ;  /* 0x0000000c00007c0c */ /* 0x000fe2000bf05270 */
[----:B------:R-:W1:Y:S01]  /*15b0*/  SYNCS.PHASECHK.TRANS64.TRYWAIT P1, [R3+UR9+0x334a0], R8 ;  /* 0x0334a008030075a7 */ /* 0x000e620008021109 */
[----:B------:R-:W-:Y:S02]  /*15c0*/  UIMAD UR13, UR13, 0xe0, URZ ;  /* 0x000000e00d0d78a4 */ /* 0x000fe4000f8e02ff */
[----:B------:R-:W-:Y:S01]  /*15d0*/  UIADD3 UR12, UPT, UPT, UR8, 0x33490, URZ ;  /* 0x00033490080c7890 */ /* 0x000fe2000fffe0ff */
[----:B-1----:R-:W-:Y:S11]  /*15e0*/  @!P1 BRA `(.L_x_29) ;  /* 0x0000003c008c9947 */ /* 0x002ff60003800000 */
.L_x_83:
[----:B------:R-:W-:Y:S01]  /*15f0*/  NOP ;  /* 0x0000000000007918 */ /* 0x000fe20000000000 */
[----:B------:R-:W-:Y:S01]  /*1600*/  UMOV UR18, 0xa ;  /* 0x0000000a00127882 */ /* 0x000fe20000000000 */
[----:B------:R-:W-:-:S05]  /*1610*/  UMOV UR17, 0xfffffff4 ;  /* 0xfffffff400117882 */ /* 0x000fca0000000000 */
.L_x_34:
[----:B-1----:R-:W-:Y:S01]  /*1620*/  ULEA UR14, UR11, UR9, 0x3 ;  /* 0x000000090b0e7291 */ /* 0x002fe2000f8e18ff */
[----:B-1----:R-:W-:Y:S01]  /*1630*/  SHF.L.U32 R11, R6, 0x1f, RZ ;  /* 0x0000001f060b7819 */ /* 0x002fe200000006ff */
[----:B------:R-:W-:Y:S01]  /*1640*/  UIADD3 UR15, UPT, UPT, UR17, 0xc, URZ ;  /* 0x0000000c110f7890 */ /* 0x000fe2000fffe0ff */
[----:B------:R-:W-:Y:S03]  /*1650*/  MOV R3, UR11 ;  /* 0x0000000b00037c02 */ /* 0x000fe60008000f00 */
[----:B------:R-:W-:Y:S03]  /*1660*/  ULOP3.LUT UP0, UR15, UR15, 0x2, URZ, 0xc0, !UPT ;  /* 0x000000020f0f7892 */ /* 0x000fe6000f80c0ff */
[----:B------:R-:W1:Y:S02]  /*1670*/  SYNCS.PHASECHK.TRANS64.TRYWAIT P1, [UR14+0x33460], R11 ;  /* 0x0334600bff0075a7 */ /* 0x000e64000802110e */
[----:B-12---:R-:W-:Y:S07]  /*1680*/  @!P1 BRA `(.L_x_30) ;  /* 0x0000003c00849947 */ /* 0x006fee0003800000 */
.L_x_85:
[----:B------:R-:W-:Y:S01]  /*1690*/  NOP ;  /* 0x0000000000007918 */ /* 0x000fe20000000000 */
[----:B------:R-:W-:Y:S05]  /*16a0*/  BRA.U UP0, `(.L_x_31) ;  /* 0x0000000100487547 */ /* 0x000fea000b800000 */
[----:B------:R-:W-:Y:S02]  /*16b0*/  ULEA UR16, UR11, UR9, 0x9 ;  /* 0x000000090b107291 */ /* 0x000fe4000f8e48ff */
[----:B------:R-:W-:Y:S02]  /*16c0*/  ULEA UR8, UR11, UR9, 0xa ;  /* 0x000000090b087291 */ /* 0x000fe4000f8e50ff */
[----:B------:R-:W-:Y:S02]  /*16d0*/  UIADD3 UR16, UPT, UPT, UR16, 0x31000, URZ ;  /* 0x0003100010107890 */ /* 0x000fe4000fffe0ff */
[----:B------:R-:W-:Y:S02]  /*16e0*/  UIADD3 UR10, UPT, UPT, UR8, 0x31c00, URZ ;  /* 0x00031c00080a7890 */ /* 0x000fe4000fffe0ff */
[----:B------:R-:W-:Y:S02]  /*16f0*/  UIADD3 UR8, UPT, UPT, UR8, 0x31e00, URZ ;  /* 0x00031e0008087890 */ /* 0x000fe4000fffe0ff */
[----:B------:R-:W-:Y:S02]  /*1700*/  USHF.R.U32.HI UR16, URZ, 0x4, UR16 ;  /* 0x00000004ff107899 */ /* 0x000fe40008011610 */
[----:B------:R-:W-:Y:S02]  /*1710*/  USHF.R.U32.HI UR10, URZ, 0x4, UR10 ;  /* 0x00000004ff0a7899 */ /* 0x000fe4000801160a */
[----:B------:R-:W-:Y:S02]  /*1720*/  USHF.R.U32.HI UR8, URZ, 0x4, UR8 ;  /* 0x00000004ff087899 */ /* 0x000fe40008011608 */
[----:B------:R-:W-:Y:S02]  /*1730*/  ULOP3.LUT UR20, UR16, 0x3fe0, URZ, 0xc0, !UPT ;  /* 0x00003fe010147892 */ /* 0x000fe4000f8ec0ff */
[----:B------:R-:W-:Y:S02]  /*1740*/  ULOP3.LUT UR22, UR10, 0x3fc0, URZ, 0xc0, !UPT ;  /* 0x00003fc00a167892 */ /* 0x000fe4000f8ec0ff */
[----:B------:R-:W-:Y:S01]  /*1750*/  ULOP3.LUT UR24, UR8, 0x3fe0, URZ, 0xc0, !UPT ;  /* 0x00003fe008187892 */ /* 0x000fe2000f8ec0ff */
[----:B------:R-:W-:Y:S01]  /*1760*/  UMOV UR21, 0x4008 ;  /* 0x0000400800157882 */ /* 0x000fe20000000000 */
[----:B------:R-:W-:Y:S01]  /*1770*/  UMOV UR23, 0x4008 ;  /* 0x0000400800177882 */ /* 0x000fe20000000000 */
[----:B------:R-:W-:Y:S02]  /*1780*/  UMOV UR25, 0x4008 ;  /* 0x0000400800197882 */ /* 0x000fe40000000000 */
[----:B------:R2:W-:Y:S02]  /*1790*/  UTCCP.T.S.2CTA.4x32dp128bit tmem[0x1c0], gdesc[UR20] ;  /* 0x0001c014ff0079e7 */ /* 0x0005e40009300000 */
[----:B------:R2:W-:Y:S02]  /*17a0*/  UTCCP.T.S.2CTA.4x32dp128bit tmem[0x1c4], gdesc[UR22] ;  /* 0x0001c416ff0079e7 */ /* 0x0005e40009300000 */
[----:B------:R2:W-:Y:S01]  /*17b0*/  UTCCP.T.S.2CTA.4x32dp128bit tmem[0x1c8], gdesc[UR24] ;  /* 0x0001c818ff0079e7 */ /* 0x0005e20009300000 */
[----:B------:R-:W-:Y:S02]  /*17c0*/  NOP ;  /* 0x0000000000007918 */ /* 0x000fe40000000000 */
.L_x_31:
[----:B------:R-:W-:Y:S01]  /*17d0*/  UISETP.NE.AND UP0, UPT, UR11, 0x5, UPT ;  /* 0x000000050b00788c */ /* 0x000fe2000bf05270 */
[----:B-1----:R-:W-:Y:S01]  /*17e0*/  SHFL.IDX PT, R5, R4, R3, 0x1f ;  /* 0x00001f0304057589 */ /* 0x002fe200000e0000 */
[----:B------:R-:W-:Y:S01]  /*17f0*/  UIADD3 UR11, UPT, UPT, UR11, 0x1, URZ ;  /* 0x000000010b0b7890 */ /* 0x000fe2000fffe0ff */
[----:B------:R-:W-:Y:S03]  /*1800*/  NOP ;  /* 0x0000000000007918 */ /* 0x000fe60000000000 */
[----:B------:R-:W-:Y:S03]  /*1810*/  USEL UR11, UR11, URZ, UP0 ;  /* 0x000000ff0b0b7287 */ /* 0x000fe60008000000 */
[----:B------:R-:W1:Y:S01]  /*1820*/  SHFL.IDX PT, R7, R2, R3, 0x1f ;  /* 0x00001f0302077589 */ /* 0x000e6200000e0000 */
[----:B------:R-:W-:Y:S02]  /*1830*/  USHF.L.U32 UR16, UR15, 0x4, URZ ;  /* 0x000000040f107899 */ /* 0x000fe400080006ff */
[----:B------:R-:W-:Y:S02]  /*1840*/  ULEA UR10, UR11, UR9, 0x3 ;  /* 0x000000090b0a7291 */ /* 0x000fe4000f8e18ff */
[----:B------:R-:W-:Y:S01]  /*1850*/  ULEA UR15, UR15, 0x10b8, 0xd ;  /* 0x000010b80f0f7891 */ /* 0x000fe2000f8e68ff */
[----:B------:R-:W-:Y:S01]  /*1860*/  ISETP.NE.AND P1, PT, RZ, UR11, PT ;  /* 0x0000000bff007c0c */ /* 0x000fe2000bf25270 */
[----:B------:R-:W-:Y:S01]  /*1870*/  UISETP.NE.AND UP0, UPT, UR17, -0xc, UPT ;  /* 0xfffffff41100788c */ /* 0x000fe2000bf05270 */
[----:B------:R-:W-:Y:S01]  /*1880*/  IMAD.U32 R11, RZ, RZ, UR11 ;  /* 0x0000000bff0b7e24 */ /* 0x000fe2000f8e00ff */
[----:B------:R-:W-:Y:S02]  /*1890*/  UPRMT UR29, UR16, 0x5410, UR15 ;  /* 0x00005410101d7896 */ /* 0x000fe4000800000f */
[----:B------:R-:W-:Y:S01]  /*18a0*/  UIADD3 UR14, UPT, UPT, UR14, 0x33430, URZ ;  /* 0x000334300e0e7890 */ /* 0x000fe2000fffe0ff */
[----:B------:R-:W-:Y:S01]  /*18b0*/  UMOV UR28, URZ ;  /* 0x000000ff001c7c82 */ /* 0x000fe20008000000 */
[----:B--2---:R-:W-:Y:S01]  /*18c0*/  UMOV UR23, 0x40004040 ;  /* 0x4000404000177882 */ /* 0x004fe20000000000 */
[----:B------:R-:W-:Y:S01]  /*18d0*/  UMOV UR21, 0x40004040 ;  /* 0x4000404000157882 */ /* 0x000fe20000000000 */
[----:B------:R-:W-:Y:S01]  /*18e0*/  UMOV UR27, 0x40004040 ;  /* 0x40004040001b7882 */ /* 0x000fe20000000000 */
[----:B------:R-:W-:Y:S01]  /*18f0*/  UMOV UR25, 0x40004040 ;  /* 0x4000404000197882 */ /* 0x000fe20000000000 */
[----:B------:R-:W-:Y:S01]  /*1900*/  UMOV UR33, 0x40004040 ;  /* 0x4000404000217882 */ /* 0x000fe20000000000 */
[----:B------:R-:W-:Y:S01]  /*1910*/  UMOV UR31, 0x40004040 ;  /* 0x40004040001f7882 */ /* 0x000fe20000000000 */
[----:B------:R-:W-:Y:S01]  /*1920*/  UMOV UR37, 0x40004040 ;  /* 0x4000404000257882 */ /* 0x000fe20000000000 */
[----:B------:R-:W-:Y:S01]  /*1930*/  UMOV UR35, 0x40004040 ;  /* 0x4000404000237882 */ /* 0x000fe20000000000 */
[----:B------:R-:W-:Y:S01]  /*1940*/  UMOV UR8, 0x3 ;  /* 0x0000000300087882 */ /* 0x000fe20000000000 */
[----:B-1----:R-:W-:Y:S02]  /*1950*/  R2UR UR20, R7 ;  /* 0x00000000071472ca */ /* 0x002fe400000e0000 */
[----:B------:R-:W-:Y:S02]  /*1960*/  R2UR UR22, R5 ;  /* 0x00000000051672ca */ /* 0x000fe400000e0000 */
[----:B------:R-:W-:Y:S04]  /*1970*/  SEL R3, RZ, 0x1, P1 ;  /* 0x00000001ff037807 */ /* 0x000fe80000800000 */
[----:B------:R-:W-:Y:S05]  /*1980*/  LOP3.LUT R6, R6, R3, RZ, 0x3c, !PT ;  /* 0x0000000306067212 */ /* 0x000fea00078e3cff */
[----:B------:R-:W-:Y:S01]  /*1990*/  UIADD3 UR24, UPT, UPT, UR20, 0x2, URZ ;  /* 0x0000000214187890 */ /* 0x000fe2000fffe0ff */
[----:B------:R-:W-:Y:S01]  /*19a0*/  IMAD.U32 R13, R6, -0x80000000, RZ ;  /* 0x80000000060d7824 */ /* 0x000fe200078e00ff */
[----:B------:R-:W-:Y:S01]  /*19b0*/  UIADD3 UR26, UPT, UPT, UR22, 0x2, URZ ;  /* 0x00000002161a7890 */ /* 0x000fe2000fffe0ff */
[----:B------:R1:W-:Y:S01]  /*19c0*/  UTCQMMA.2CTA gdesc[UR22], gdesc[UR20], tmem[UR13], tmem[UR28], idesc[UR29], tmem[UR6], UP0 ;  /* 0x00061c1416007dea */ /* 0x0003e2000820030d */
[----:B------:R-:W-:Y:S02]  /*19d0*/  UIADD3 UR32, UPT, UPT, UR22, 0x4, URZ ;  /* 0x0000000416207890 */ /* 0x000fe4000fffe0ff */
[----:B------:R-:W-:Y:S02]  /*19e0*/  UIADD3 UR30, UPT, UPT, UR20, 0x4, URZ ;  /* 0x00000004141e7890 */ /* 0x000fe4000fffe0ff */
[----:B------:R-:W-:Y:S02]  /*19f0*/  UIADD3 UR36, UPT, UPT, UR22, 0x6, URZ ;  /* 0x0000000616247890 */ /* 0x000fe4000fffe0ff */
[----:B------:R-:W-:Y:S01]  /*1a00*/  UIADD3 UR34, UPT, UPT, UR20, 0x6, URZ ;  /* 0x0000000614227890 */ /* 0x000fe2000fffe0ff */
[----:B------:R1:W-:Y:S04]  /*1a10*/  UTCQMMA.2CTA gdesc[UR26], gdesc[UR24], tmem[UR13], tmem[UR28], idesc[UR29], tmem[UR6], UPT ;  /* 0x00061c181a007dea */ /* 0x0003e8000ba0030d */
[----:B------:R1:W-:Y:S04]  /*1a20*/  UTCQMMA.2CTA gdesc[UR32], gdesc[UR30], tmem[UR13], tmem[UR28], idesc[UR29], tmem[UR6], UPT ;  /* 0x00061c1e20007dea */ /* 0x0003e8000ba0030d */
[----:B------:R1:W-:Y:S01]  /*1a30*/  UTCQMMA.2CTA gdesc[UR36], gdesc[UR34], tmem[UR13], tmem[UR28], idesc[UR29], tmem[UR6], UPT ;  /* 0x00061c2224007dea */ /* 0x0003e2000ba0030d */
[----:B------:R1:W-:Y:S01]  /*1a40*/  UTCBAR.2CTA.MULTICAST [UR14], URZ, UR8 ;  /* 0x000000ff0e0073e9 */ /* 0x0003e20008200808 */
[----:B------:R-:W2:Y:S02]  /*1a50*/  SYNCS.PHASECHK.TRANS64.TRYWAIT P1, [UR10+0x33460], R13 ;  /* 0x0334600dff0075a7 */ /* 0x000ea4000802110a */
[----:B-12---:R-:W-:Y:S05]  /*1a60*/  @!P1 BRA `(.L_x_32) ;  /* 0x0000003800a89947 */ /* 0x006fea0003800000 */
.L_x_87:
[----:B------:R-:W-:Y:S01]  /*1a70*/  ELECT P1, URZ, PT ;  /* 0x0000000000ff782f */ /* 0x000fe20003820000 */
[----:B------:R-:W2:Y:S01]  /*1a80*/  SHFL.IDX PT, R5, R4, R11, 0x1f ;  /* 0x00001f0b04057589 */ /* 0x000ea200000e0000 */
[----:B------:R-:W-:Y:S02]  /*1a90*/  UIADD3 UR10, UPT, UPT, UR10, 0x33430, URZ ;  /* 0x000334300a0a7890 */ /* 0x000fe4000fffe0ff */
[----:B------:R-:W-:Y:S05]  /*1aa0*/  UISETP.NE.AND UP0, UPT, UR17, -0x2, UPT ;  /* 0xfffffffe1100788c */ /* 0x000fea000bf05270 */
[----:B-1----:R-:W1:Y:S01]  /*1ab0*/  SHFL.IDX PT, R3, R2, R11, 0x1f ;  /* 0x00001f0b02037589 */ /* 0x002e6200000e0000 */
[----:B------:R-:W-:Y:S01]  /*1ac0*/  NOP ;  /* 0x0000000000007918 */ /* 0x000fe20000000000 */
[----:B------:R-:W-:Y:S02]  /*1ad0*/  NOP ;  /* 0x0000000000007918 */ /* 0x000fe40000000000 */
[C---:B------:R-:W-:Y:S01]  /*1ae0*/  @P1 IMAD.SHL.U32 R7, R9.reuse, 0x2000, RZ ;  /* 0x0000200009071824 */ /* 0x040fe200078e00ff */
[----:B------:R-:W-:Y:S01]  /*1af0*/  UMOV UR21, 0x40004040 ;  /* 0x4000404000157882 */ /* 0x000fe20000000000 */
[----:B------:R-:W-:Y:S01]  /*1b00*/  @P1 IMAD.SHL.U32 R8, R9, 0x10, RZ ;  /* 0x0000001009081824 */ /* 0x000fe200078e00ff */
[----:B------:R-:W-:Y:S01]  /*1b10*/  UMOV UR27, 0x40004040 ;  /* 0x40004040001b7882 */ /* 0x000fe20000000000 */
[----:B------:R-:W-:Y:S01]  /*1b20*/  @P1 IMAD.MOV.U32 R10, RZ, RZ, RZ ;  /* 0x000000ffff0a1224 */ /* 0x000fe200078e00ff */
[----:B------:R-:W-:Y:S01]  /*1b30*/  @P1 LOP3.LUT R7, R7, 0x6000, RZ, 0xc0, !PT ;  /* 0x0000600007071812 */ /* 0x000fe200078ec0ff */
[----:B------:R-:W-:Y:S01]  /*1b40*/  UMOV UR25, 0x40004040 ;  /* 0x4000404000197882 */ /* 0x000fe20000000000 */
[----:B------:R-:W-:Y:S01]  /*1b50*/  @P1 LOP3.LUT R8, R8, 0x30, RZ, 0xc0, !PT ;  /* 0x0000003008081812 */ /* 0x000fe200078ec0ff */
[----:B------:R-:W-:Y:S01]  /*1b60*/  UMOV UR31, 0x40004040 ;  /* 0x40004040001f7882 */ /* 0x000fe20000000000 */
[----:B------:R-:W-:Y:S01]  /*1b70*/  @P1 LOP3.LUT R7, R7, 0x10b8, RZ, 0xfc, !PT ;  /* 0x000010b807071812 */ /* 0x000fe200078efcff */
[----:B------:R-:W-:Y:S01]  /*1b80*/  UMOV UR29, 0x40004040 ;  /* 0x40004040001d7882 */ /* 0x000fe20000000000 */
[----:B------:R-:W-:Y:S01]  /*1b90*/  @P1 R2UR UR22, R10 ;  /* 0x000000000a1612ca */ /* 0x000fe200000e0000 */
[----:B------:R-:W-:Y:S01]  /*1ba0*/  UMOV UR35, 0x40004040 ;  /* 0x4000404000237882 */ /* 0x000fe20000000000 */
[----:B------:R-:W-:Y:S01]  /*1bb0*/  @P1 PRMT R7, R8, 0x5410, R7 ;  /* 0x0000541008071816 */ /* 0x000fe20000000007 */
[----:B------:R-:W-:Y:S01]  /*1bc0*/  UMOV UR33, 0x40004040 ;  /* 0x4000404000217882 */ /* 0x000fe20000000000 */
[----:B------:R-:W-:Y:S01]  /*1bd0*/  UMOV UR8, 0x3 ;  /* 0x0000000300087882 */ /* 0x000fe20000000000 */
[----:B--2---:R-:W-:Y:S02]  /*1be0*/  R2UR UR20, R5 ;  /* 0x00000000051472ca */ /* 0x004fe400000e0000 */
[----:B------:R-:W-:Y:S02]  /*1bf0*/  @P1 R2UR UR15, R7 ;  /* 0x00000000070f12ca */ /* 0x000fe400000e0000 */
[----:B-1----:R-:W-:Y:S09]  /*1c00*/  R2UR UR14, R3 ;  /* 0x00000000030e72ca */ /* 0x002ff200000e0000 */
[----:B------:R-:W-:Y:S02]  /*1c10*/  UIADD3 UR26, UPT, UPT, UR20, 0x2, URZ ;  /* 0x00000002141a7890 */ /* 0x000fe4000fffe0ff */
[----:B------:R-:W-:Y:S01]  /*1c20*/  UIADD3 UR30, UPT, UPT, UR20, 0x4, URZ ;  /* 0x00000004141e7890 */ /* 0x000fe2000fffe0ff */
[----:B------:R-:W-:Y:S01]  /*1c30*/  IMAD.U32 R11, RZ, RZ, UR15 ;  /* 0x0000000fff0b7e24 */ /* 0x000fe2000f8e00ff */
[----:B------:R-:W-:Y:S02]  /*1c40*/  UIADD3 UR24, UPT, UPT, UR14, 0x2, URZ ;  /* 0x000000020e187890 */ /* 0x000fe4000fffe0ff */
[----:B------:R-:W-:Y:S02]  /*1c50*/  UIADD3 UR28, UPT, UPT, UR14, 0x4, URZ ;  /* 0x000000040e1c7890 */ /* 0x000fe4000fffe0ff */
[----:B------:R-:W-:Y:S01]  /*1c60*/  UIADD3 UR34, UPT, UPT, UR20, 0x6, URZ ;  /* 0x0000000614227890 */ /* 0x000fe2000fffe0ff */
[----:B------:R-:W-:Y:S01]  /*1c70*/  @P1 R2UR UR23, R11 ;  /* 0x000000000b1712ca */ /* 0x000fe200000e0000 */
[----:B------:R-:W-:Y:S01]  /*1c80*/  UIADD3 UR32, UPT, UPT, UR14, 0x6, URZ ;  /* 0x000000060e207890 */ /* 0x000fe2000fffe0ff */
[----:B------:R-:W-:Y:S11]  /*1c90*/  UMOV UR15, 0x40004040 ;  /* 0x40004040000f7882 */ /* 0x000ff60000000000 */
[----:B------:R1:W-:Y:S01]  /*1ca0*/  UTCQMMA.2CTA gdesc[UR20], gdesc[UR14], tmem[UR13], tmem[UR22], idesc[UR23], tmem[UR4], UPT ;  /* 0x0004160e14007dea */ /* 0x0003e2000ba0030d */
[----:B------:R1:W-:Y:S01]  /*1cb0*/  UTCQMMA.2CTA gdesc[UR26], gdesc[UR24], tmem[UR13], tmem[UR22], idesc[UR23], tmem[UR4], UPT ;  /* 0x000416181a007dea */ /* 0x0003e2000ba0030d */
[----:B------:R1:W-:Y:S01]  /*1cc0*/  UTCQMMA.2CTA gdesc[UR30], gdesc[UR28], tmem[UR13], tmem[UR22], idesc[UR23], tmem[UR4], UPT ;  /* 0x0004161c1e007dea */ /* 0x0003e2000ba0030d */
[----:B------:R1:W-:Y:S01]  /*1cd0*/  UTCQMMA.2CTA gdesc[UR34], gdesc[UR32], tmem[UR13], tmem[UR22], idesc[UR23], tmem[UR4], UPT ;  /* 0x0004162022007dea */ /* 0x0003e2000ba0030d */
[----:B------:R1:W-:Y:S01]  /*1ce0*/  UTCBAR.2CTA.MULTICAST [UR10], URZ, UR8 ;  /* 0x000000ff0a0073e9 */ /* 0x0003e20008200808 */
[----:B------:R-:W-:Y:S05]  /*1cf0*/  BRA.U UP0, `(.L_x_33) ;  /* 0x00000001000c7547 */ /* 0x000fea000b800000 */
[----:B-1----:R-:W-:Y:S02]  /*1d00*/  UMOV UR8, 0x3 ;  /* 0x0000000300087882 */ /* 0x002fe40000000000 */
[----:B------:R2:W-:Y:S01]  /*1d10*/  UTCBAR.2CTA.MULTICAST [UR12], URZ, UR8 ;  /* 0x000000ff0c0073e9 */ /* 0x0005e20008200808 */
[----:B------:R-:W-:Y:S02]  /*1d20*/  NOP ;  /* 0x0000000000007918 */ /* 0x000fe40000000000 */
.L_x_33:
[----:B------:R-:W-:Y:S01]  /*1d30*/  UISETP.NE.AND UP0, UPT, UR11, 0x5, UPT ;  /* 0x000000050b00788c */ /* 0x000fe2000bf05270 */
[----:B------:R-:W-:Y:S01]  /*1d40*/  VIADD R9, R9, 0x2 ;  /* 0x0000000209097836 */ /* 0x000fe20000000000 */
[----:B------:R-:W-:Y:S02]  /*1d50*/  UIADD3 UR11, UPT, UPT, UR11, 0x1, URZ ;  /* 0x000000010b0b7890 */ /* 0x000fe4000fffe0ff */
[----:B------:R-:W-:Y:S02]  /*1d60*/  UIADD3 UR18, UPT, UPT, UR18, -0x2, URZ ;  /* 0xfffffffe12127890 */ /* 0x000fe4000fffe0ff */
[----:B------:R-:W-:Y:S02]  /*1d70*/  USEL UR11, UR11, URZ, UP0 ;  /* 0x000000ff0b0b7287 */ /* 0x000fe40008000000 */
[----:B------:R-:W-:Y:S02]  /*1d80*/  UISETP.NE.AND UP0, UPT, UR18, -0x2, UPT ;  /* 0xfffffffe1200788c */ /* 0x000fe4000bf05270 */
[----:B------:R-:W-:Y:S02]  /*1d90*/  UIADD3 UR17, UPT, UPT, UR17, 0x2, URZ ;  /* 0x0000000211117890 */ /* 0x000fe4000fffe0ff */
[----:B------:R-:W-:Y:S04]  /*1da0*/  ISETP.NE.AND P1, PT, RZ, UR11, PT ;  /* 0x0000000bff007c0c */ /* 0x000fe8000bf25270 */
[----:B------:R-:W-:Y:S04]  /*1db0*/  SEL R3, RZ, 0x1, P1 ;  /* 0x00000001ff037807 */ /* 0x000fe80000800000 */
[----:B------:R-:W-:Y:S01]  /*1dc0*/  LOP3.LUT R6, R6, R3, RZ, 0x3c, !PT ;  /* 0x0000000306067212 */ /* 0x000fe200078e3cff */
[----:B------:R-:W-:Y:S06]  /*1dd0*/  BRA.U UP0, `(.L_x_34) ;  /* 0xfffffff900107547 */ /* 0x000fec000b83ffff */
[----:B------:R-:W-:Y:S05]  /*1de0*/  @P0 BRA `(.L_x_35) ;  /* 0xfffffff400bc0947 */ /* 0x000fea000383ffff */
.L_x_28:
[----:B------:R-:W-:-:S13]  /*1df0*/  ISETP.GE.AND P0, PT, R0, RZ, PT ;  /* 0x000000ff0000720c */ /* 0x000fda0003f06270 */
[----:B-12---:R-:W-:Y:S05]  /*1e00*/  @!P0 EXIT ;  /* 0x000000000000894d */ /* 0x006fea0003800000 */
[----:B------:R-:W-:Y:S01]  /*1e10*/  IMAD.SHL.U32 R2, R0, 0x8, RZ ;  /* 0x0000000800027824 */ /* 0x000fe200078e00ff */
[----:B------:R-:W-:-:S04]  /*1e20*/  SHF.R.U32.HI R0, RZ, 0x1, R0 ;  /* 0x00000001ff007819 */ /* 0x000fc80000011600 */
[----:B------:R-:W-:Y:S02]  /*1e30*/  LOP3.LUT R0, R0, 0x1, RZ, 0xc0, !PT ;  /* 0x0000000100007812 */ /* 0x000fe400078ec0ff */
[----:B------:R-:W-:Y:S02]  /*1e40*/  LOP3.LUT R2, R2, 0x8, RZ, 0xc0, !PT ;  /* 0x0000000802027812 */ /* 0x000fe400078ec0ff */
[----:B------:R-:W-:-:S03]  /*1e50*/  SHF.L.U32 R4, R0, 0x1f, RZ ;  /* 0x0000001f00047819 */ /* 0x000fc600000006ff */
[----:B------:R-:W-:Y:S02]  /*1e60*/  VIADD R2, R2, UR9 ;  /* 0x0000000902027c36 */ /* 0x000fe40008000000 */
[----:B------:R-:W-:-:S07]  /*1e70*/  IMAD.MOV.U32 R5, RZ, RZ, R4 ;  /* 0x000000ffff057224 */ /* 0x000fce00078e0004 */
.L_x_36:
[----:B-1----:R1:W2:Y:S02]  /*1e80*/  SYNCS.PHASECHK.TRANS64.TRYWAIT P0, [R2+URZ+0x334a0], R5 ;  /* 0x0334a005020075a7 */ /* 0x0022a400080011ff */
[----:B--2---:R-:W-:Y:S05]  /*1e90*/  @!P0 NANOSLEEP.SYNCS 0x989680 ;  /* 0x009896800000895d */ /* 0x004fea0003900000 */
[----:B------:R-:W2:Y:S02]  /*1ea0*/  @!P0 SYNCS.PHASECHK.TRANS64 P0, [R2+URZ+0x334a0], R5 ;  /* 0x0334a005020085a7 */ /* 0x000ea400080010ff */
[----:B--2---:R-:W-:Y:S05]  /*1eb0*/  @P0 EXIT ;  /* 0x000000000000094d */ /* 0x004fea0003800000 */
[----:B------:R-:W-:Y:S05]  /*1ec0*/  BRA `(.L_x_36) ;  /* 0xfffffffc00ec7947 */ /* 0x000fea000383ffff */
.L_x_21:
[----:B------:R-:W-:-:S13]  /*1ed0*/  ELECT P0, URZ, PT ;  /* 0x0000000000ff782f */ /* 0x000fda0003800000 */
[----:B------:R-:W-:Y:S05]  /*1ee0*/  @!P0 BRA `(.L_x_23) ;  /* 0x0000001400748947 */ /* 0x000fea0003800000 */
[----:B------:R-:W1:Y:S02]  /*1ef0*/  S2UR UR4, SR_CTAID.X ;  /* 0x00000000000479c3 */ /* 0x000e640000002500 */
[----:B-1----:R-:W-:-:S13]  /*1f00*/  ISETP.LE.U32.AND P0, PT, R3, UR4, PT ;  /* 0x0000000403007c0c */ /* 0x002fda000bf03070 */
[----:B------:R-:W-:Y:S05]  /*1f10*/  @P0 EXIT ;  /* 0x000000000000094d */ /* 0x000fea0003800000 */
[----:B------:R-:W1:Y:S01]  /*1f20*/  S2R R4, SR_CgaCtaId ;  /* 0x0000000000047919 */ /* 0x000e620000008800 */
[----:B------:R-:W-:Y:S01]  /*1f30*/  IMAD.U32 R8, RZ, RZ, UR4 ;  /* 0x00000004ff087e24 */ /* 0x000fe2000f8e00ff */
[----:B------:R-:W2:Y:S04]  /*1f40*/  LDC.64 R12, c[0x0][0x348] ;  /* 0x0000d200ff0c7b82 */ /* 0x000ea80000000a00 */
[----:B------:R-:W-:Y:S02]  /*1f50*/  LOP3.LUT R6, RZ, R8, RZ, 0x33, !PT ;  /* 0x00000008ff067212 */ /* 0x000fe400078e33ff */
[----:B------:R-:W-:-:S03]  /*1f60*/  PRMT R7, R8, 0x7610, R7 ;  /* 0x0000761008077816 */ /* 0x000fc60000000007 */
[----:B------:R-:W-:Y:S01]  /*1f70*/  IMAD.IADD R6, R3, 0x1, R6 ;  /* 0x0000000103067824 */ /* 0x000fe200078e0206 */
[----:B------:R-:W-:-:S04]  /*1f80*/  MOV R3, 0x400 ;  /* 0x0000040000037802 */ /* 0x000fc80000000f00 */
[----:B------:R-:W-:-:S05]  /*1f90*/  SHF.R.U32.HI R6, RZ, 0x2, R6 ;  /* 0x00000002ff067819 */ /* 0x000fca0000011606 */
[----:B------:R-:W-:-:S05]  /*1fa0*/  IMAD.HI.U32 R6, R6, 0x1bacf915, RZ ;  /* 0x1bacf91506067827 */ /* 0x000fca00078e00ff */
[----:B------:R-:W-:-:S05]  /*1fb0*/  SHF.R.U32.HI R6, RZ, 0x2, R6 ;  /* 0x00000002ff067819 */ /* 0x000fca0000011606 */
[----:B------:R-:W-:Y:S01]  /*1fc0*/  IMAD.MOV R6, RZ, RZ, -R6 ;  /* 0x000000ffff067224 */ /* 0x000fe200078e0a06 */
[----:B-1----:R-:W-:-:S07]  /*1fd0*/  LEA R4, R4, R3, 0x18 ;  /* 0x0000000304047211 */ /* 0x002fce00078ec0ff */
.L_x_49:
[----:B------:R-:W-:Y:S01]  /*1fe0*/  SHF.R.U32.HI R15, RZ, 0x5, R8 ;  /* 0x00000005ff0f7819 */ /* 0x000fe20000011608 */
[----:B------:R-:W-:Y:S05]  /*1ff0*/  YIELD ;  /* 0x0000000000007946 */ /* 0x000fea0003800000 */
[----:B------:R-:W-:Y:S01]  /*2000*/  IMAD.HI.U32 R15, R15, 0x4a7904b, RZ ;  /* 0x04a7904b0f0f7827 */ /* 0x000fe200078e00ff */
[----:B------:R-:W-:Y:S04]  /*2010*/  MOV R10, 0x20b0 ;  /* 0x000020b0000a7802 */ /* 0x000fe80000000f00 */
[C---:B------:R-:W-:Y:S01]  /*2020*/  PRMT R0, R15.reuse, 0x9910, RZ ;  /* 0x000099100f007816 */ /* 0x040fe200000000ff */
[----:B------:R-:W-:Y:S04]  /*2030*/  IMAD.SHL.U32 R15, R15, 0x10, RZ ;  /* 0x000000100f0f7824 */ /* 0x000fe800078e00ff */
[----:B------:R-:W-:Y:S01]  /*2040*/  IMAD R0, R0, 0x6e0, RZ ;  /* 0x000006e000007824 */ /* 0x000fe200078e02ff */
[----:B------:R-:W-:Y:S03]  /*2050*/  VIADDMNMX.U32 R39, R20, -R15, 0x10, PT ;  /* 0x0000001014277446 */ /* 0x000fe6000380080f */
[----:B------:R-:W-:Y:S05]  /*2060*/  IMAD.MOV R2, RZ, RZ, -R0 ;  /* 0x000000ffff027224 */ /* 0x000fea00078e0a00 */
[----:B------:R-:W-:Y:S05]  /*2070*/  PRMT R2, R2, 0x7710, RZ ;  /* 0x0000771002027816 */ /* 0x000fea00000000ff */
[----:B------:R-:W-:Y:S05]  /*2080*/  IMAD.IADD R2, R2, 0x1, R7 ;  /* 0x0000000102027824 */ /* 0x000fea00078e0207 */
[----:B-1234-:R-:W-:Y:S02]  /*2090*/  LOP3.LUT R5, R2, 0xffff, RZ, 0xc0, !PT ;  /* 0x0000ffff02057812 */ /* 0x01efe400078ec0ff */
[----:B--2---:R-:W-:Y:S05]  /*20a0*/  CALL.REL.NOINC `($__internal_3_$__cuda_sm20_div_u16) ;  /* 0x0000003800947944 */ /* 0x004fea0003c00000 */
[----:B------:R-:W-:Y:S01]  /*20b0*/  PRMT R39, R39, 0x9910, RZ ;  /* 0x0000991027277816 */ /* 0x000fe200000000ff */
[----:B------:R-:W-:Y:S01]  /*20c0*/  IMAD.MOV.U32 R5, RZ, RZ, -0x80000000 ;  /* 0x80000000ff057424 */ /* 0x000fe200078e00ff */
[C---:B------:R-:W-:Y:S01]  /*20d0*/  PRMT R9, R0.reuse, 0x9910, RZ ;  /* 0x0000991000097816 */ /* 0x040fe200000000ff */
[----:B------:R-:W1:Y:S01]  /*20e0*/  S2R R3, SR_CgaCtaId ;  /* 0x0000000000037919 */ /* 0x000e620000008800 */
[----:B------:R-:W-:Y:S01]  /*20f0*/  LOP3.LUT R0, R0, 0xffff, RZ, 0xc0, !PT ;  /* 0x0000ffff00007812 */ /* 0x000fe200078ec0ff */
[----:B------:R-:W2:Y:S01]  /*2100*/  SYNCS.PHASECHK.TRANS64.TRYWAIT P4, [R4+URZ+0x33430], R5 ;  /* 0x03343005040075a7 */ /* 0x000ea200080811ff */
[C---:B------:R-:W-:Y:S01]  /*2110*/  IADD3 R38, P3, PT, R12.reuse, 0x40, RZ ;  /* 0x000000400c267810 */ /* 0x040fe20007f7e0ff */
[----:B------:R-:W-:Y:S01]  /*2120*/  IMAD R9, R39, R9, RZ ;  /* 0x0000000927097224 */ /* 0x000fe200078e02ff */
[----:B------:R-:W-:Y:S01]  /*2130*/  IADD3 R32, P1, PT, R12, 0x140, RZ ;  /* 0x000001400c207810 */ /* 0x000fe20007f3e0ff */
[----:B------:R-:W-:Y:S01]  /*2140*/  IMAD R0, R0, 0xe0, RZ ;  /* 0x000000e000007824 */ /* 0x000fe200078e02ff */
[C---:B------:R-:W-:Y:S01]  /*2150*/  IADD3 R36, P2, PT, R12.reuse, 0xc0, RZ ;  /* 0x000000c00c247810 */ /* 0x040fe20007f5e0ff */
[----:B------:R-:W-:Y:S01]  /*2160*/  IMAD.MOV R9, RZ, RZ, -R9 ;  /* 0x000000ffff097224 */ /* 0x000fe200078e0a09 */
[----:B------:R-:W-:Y:S01]  /*2170*/  IADD3 R14, P0, PT, R12, 0x1c0, RZ ;  /* 0x000001c00c0e7810 */ /* 0x000fe20007f1e0ff */
[C---:B------:R-:W-:Y:S01]  /*2180*/  VIADD R11, R4.reuse, 0x33400 ;  /* 0x00033400040b7836 */ /* 0x040fe20000000000 */
[----:B------:R-:W-:Y:S01]  /*2190*/  IADD3 R10, PT, PT, R4, 0x4000, RZ ;  /* 0x00004000040a7810 */ /* 0x000fe20007ffe0ff */
[--C-:B------:R-:W-:Y:S01]  /*21a0*/  IMAD.X R39, RZ, RZ, R13.reuse, P3 ;  /* 0x000000ffff277224 */ /* 0x100fe200018e060d */
[----:B------:R-:W-:Y:S01]  /*21b0*/  PRMT R9, R9, 0x7710, RZ ;  /* 0x0000771009097816 */ /* 0x000fe200000000ff */
[----:B------:R-:W-:Y:S01]  /*21c0*/  IMAD.X R33, RZ, RZ, R13, P1 ;  /* 0x000000ffff217224 */ /* 0x000fe200008e060d */
[----:B------:R-:W-:Y:S02]  /*21d0*/  IADD3.X R37, PT, PT, RZ, R13, RZ, P2, !PT ;  /* 0x0000000dff257210 */ /* 0x000fe400017fe4ff */
[----:B------:R-:W-:Y:S04]  /*21e0*/  IADD3 R9, PT, PT, R2, R9, RZ ;  /* 0x0000000902097210 */ /* 0x000fe80007ffe0ff */
[----:B------:R-:W-:Y:S01]  /*21f0*/  LOP3.LUT R16, R9, 0xffff, RZ, 0xc0, !PT ;  /* 0x0000ffff09107812 */ /* 0x000fe200078ec0ff */
[----:B------:R-:W-:Y:S04]  /*2200*/  VIADD R9, R4, 0x1c000 ;  /* 0x0001c00004097836 */ /* 0x000fe80000000000 */
[----:B------:R-:W-:Y:S01]  /*2210*/  IMAD.IADD R16, R15, 0x1, R16 ;  /* 0x000000010f107824 */ /* 0x000fe200078e0210 */
[----:B------:R-:W-:Y:S01]  /*2220*/  IADD3.X R15, PT, PT, RZ, R13, RZ, P0, !PT ;  /* 0x0000000dff0f7210 */ /* 0x000fe200007fe4ff */
[----:B-1----:R-:W-:Y:S01]  /*2230*/  IMAD R2, R3, 0x70, R0 ;  /* 0x0000007003027824 */ /* 0x002fe200078e0200 */
[----:B--2---:R-:W-:Y:S06]  /*2240*/  @!P4 BRA `(.L_x_37) ;  /* 0x0000003000ccc947 */ /* 0x004fec0003800000 */
.L_x_88:
[----:B------:R-:W-:Y:S01]  /*2250*/  IMAD.SHL.U32 R3, R16, 0x80, RZ ;  /* 0x0000008010037824 */ /* 0x000fe200078e00ff */
[----:B------:R-:W-:Y:S01]  /*2260*/  R2UR UR9, R11 ;  /* 0x000000000b0972ca */ /* 0x000fe200000e0000 */
[----:B------:R-:W-:Y:S01]  /*2270*/  UMOV UR10, URZ ;  /* 0x000000ff000a7c82 */ /* 0x000fe20008000000 */
[----:B------:R-:W-:Y:S01]  /*2280*/  R2UR UR28, R38 ;  /* 0x00000000261c72ca */ /* 0x000fe200000e0000 */
[----:B------:R-:W-:Y:S01]  /*2290*/  UMOV UR20, 0x0 ;  /* 0x0000000000147882 */ /* 0x000fe20000000000 */
[----:B------:R-:W-:Y:S01]  /*22a0*/  R2UR UR29, R39 ;  /* 0x00000000271d72ca */ /* 0x000fe200000e0000 */
[----:B------:R-:W-:Y:S01]  /*22b0*/  UMOV UR21, 0x10000000 ;  /* 0x1000000000157882 */ /* 0x000fe20000000000 */
[----:B------:R-:W-:Y:S01]  /*22c0*/  R2UR UR8, R10 ;  /* 0x000000000a0872ca */ /* 0x000fe200000e0000 */
[----:B------:R-:W-:Y:S01]  /*22d0*/  UMOV UR6, UR10 ;  /* 0x0000000a00067c82 */ /* 0x000fe20008000000 */
[----:B------:R-:W-:Y:S01]  /*22e0*/  R2UR UR11, R3 ;  /* 0x00000000030b72ca */ /* 0x000fe200000e0000 */
[----:B------:R-:W-:Y:S01]  /*22f0*/  UMOV UR19, URZ ;  /* 0x000000ff00137c82 */ /* 0x000fe20008000000 */
[----:B------:R-:W-:Y:S01]  /*2300*/  R2UR UR12, R4 ;  /* 0x00000000040c72ca */ /* 0x000fe200000e0000 */
[----:B------:R-:W-:Y:S01]  /*2310*/  IMAD.MOV.U32 R31, RZ, RZ, 0x7d80 ;  /* 0x00007d80ff1f7424 */ /* 0x000fe200078e00ff */
[----:B------:R-:W-:Y:S01]  /*2320*/  R2UR UR26, R36 ;  /* 0x00000000241a72ca */ /* 0x000fe200000e0000 */
[----:B------:R-:W-:Y:S01]  /*2330*/  UMOV UR5, UR9 ;  /* 0x0000000900057c82 */ /* 0x000fe20008000000 */
[----:B------:R-:W-:Y:S01]  /*2340*/  R2UR UR27, R37 ;  /* 0x00000000251b72ca */ /* 0x000fe200000e0000 */
[----:B------:R-:W-:Y:S01]  /*2350*/  UMOV UR17, UR9 ;  /* 0x0000000900117c82 */ /* 0x000fe20008000000 */
[----:B------:R-:W-:Y:S01]  /*2360*/  R2UR UR7, R2 ;  /* 0x00000000020772ca */ /* 0x000fe200000e0000 */
[----:B------:R-:W-:Y:S01]  /*2370*/  UMOV UR13, UR9 ;  /* 0x00000009000d7c82 */ /* 0x000fe20008000000 */
[----:B------:R-:W-:Y:S01]  /*2380*/  R2UR UR4, R9 ;  /* 0x00000000090472ca */ /* 0x000fe200000e0000 */
[----:B------:R-:W-:Y:S01]  /*2390*/  UMOV UR15, UR19 ;  /* 0x00000013000f7c82 */ /* 0x000fe20008000000 */
[----:B------:R-:W-:Y:S01]  /*23a0*/  R2UR UR24, R32 ;  /* 0x00000000201872ca */ /* 0x000fe200000e0000 */
[----:B------:R2:W-:Y:S01]  /*23b0*/  UTMALDG.2D [UR8], [UR28], desc[UR20] ;  /* 0x000014081c0075b4 */ /* 0x0005e20008009000 */
[----:B------:R-:W-:Y:S01]  /*23c0*/  R2UR UR25, R33 ;  /* 0x00000000211972ca */ /* 0x000fe200000e0000 */
[----:B------:R-:W-:Y:S01]  /*23d0*/  UIADD3 UR16, UPT, UPT, UR12, 0x31000, URZ ;  /* 0x000310000c107890 */ /* 0x000fe2000fffe0ff */
[----:B------:R-:W-:Y:S01]  /*23e0*/  R2UR UR22, R14 ;  /* 0x000000000e1672ca */ /* 0x000fe200000e0000 */
[----:B------:R-:W-:Y:S01]  /*23f0*/  UMOV UR18, UR11 ;  /* 0x0000000b00127c82 */ /* 0x000fe20008000000 */
[----:B------:R-:W-:Y:S01]  /*2400*/  R2UR UR23, R15 ;  /* 0x000000000f1772ca */ /* 0x000fe200000e0000 */
[----:B------:R-:W-:Y:S01]  /*2410*/  UIADD3 UR12, UPT, UPT, UR12, 0x31c00, URZ ;  /* 0x00031c000c0c7890 */ /* 0x000fe2000fffe0ff */
[----:B------:R-:W-:Y:S01]  /*2420*/  R2UR UR14, R0 ;  /* 0x00000000000e72ca */ /* 0x000fe200000e0000 */
[C---:B------:R-:W-:Y:S02]  /*2430*/  VIADD R28, R4.reuse, 0x33408 ;  /* 0x00033408041c7836 */ /* 0x040fe40000000000 */
[----:B------:R2:W-:Y:S01]  /*2440*/  UTMALDG.2D [UR4], [UR26], desc[UR20] ;  /* 0x000014041a0075b4 */ /* 0x0005e20008009000 */
[C---:B------:R-:W-:Y:S02]  /*2450*/  VIADD R29, R4.reuse, 0x8000 ;  /* 0x00008000041d7836 */ /* 0x040fe40000000000 */
[----:B------:R-:W-:Y:S01]  /*2460*/  VIADD R26, R4, 0x1f800 ;  /* 0x0001f800041a7836 */ /* 0x000fe20000000000 */
[----:B------:R2:W-:Y:S06]  /*2470*/  UTMALDG.2D [UR16], [UR24], desc[UR20] ;  /* 0x00001410180075b4 */ /* 0x0005ec0008009000 */
[----:B------:R2:W-:Y:S01]  /*2480*/  UTMALDG.2D [UR12], [UR22], desc[UR20] ;  /* 0x0000140c160075b4 */ /* 0x0005e20008009000 */
[----:B------:R2:W-:Y:S01]  /*2490*/  SYNCS.ARRIVE.TRANS64 RZ, [R4+URZ+0x33400], R31 ;  /* 0x0334001f04ff79a7 */ /* 0x0005e200080000ff */
[----:B------:R-:W3:Y:S02]  /*24a0*/  SYNCS.PHASECHK.TRANS64.TRYWAIT P0, [R4+URZ+0x33438], R5 ;  /* 0x03343805040075a7 */ /* 0x000ee400080011ff */
[----:B--23--:R-:W-:Y:S05]  /*24b0*/  @!P0 BRA `(.L_x_38) ;  /* 0x00000030004c8947 */ /* 0x00cfea0003800000 */
.L_x_89:
[----:B------:R-:W-:Y:S01]  /*24c0*/  R2UR UR9, R28 ;  /* 0x000000001c0972ca */ /* 0x000fe200000e0000 */
[----:B------:R-:W-:Y:S01]  /*24d0*/  UMOV UR14, 0x0 ;  /* 0x00000000000e7882 */ /* 0x000fe20000000000 */
[----:B------:R-:W-:Y:S01]  /*24e0*/  R2UR UR16, R38 ;  /* 0x00000000261072ca */ /* 0x000fe200000e0000 */
[----:B------:R-:W-:Y:S01]  /*24f0*/  UMOV UR15, 0x10000000 ;  /* 0x10000000000f7882 */ /* 0x000fe20000000000 */
[----:B------:R-:W-:Y:S01]  /*2500*/  R2UR UR17, R39 ;  /* 0x00000000271172ca */ /* 0x000fe200000e0000 */
[----:B------:R-:W-:Y:S01]  /*2510*/  UMOV UR10, 0x80 ;  /* 0x00000080000a7882 */ /* 0x000fe20000000000 */
[----:B------:R-:W-:Y:S01]  /*2520*/  R2UR UR11, R3 ;  /* 0x00000000030b72ca */ /* 0x000fe200000e0000 */
[----:B------:R-:W-:Y:S01]  /*2530*/  IMAD.MOV.U32 R27, RZ, RZ, 0x7800 ;  /* 0x00007800ff1b7424 */ /* 0x000fe200078e00ff */
[----:B------:R-:W-:Y:S01]  /*2540*/  R2UR UR8, R29 ;  /* 0x000000001d0872ca */ /* 0x000fe200000e0000 */
[----:B------:R-:W-:Y:S01]  /*2550*/  UMOV UR6, 0x80 ;  /* 0x0000008000067882 */ /* 0x000fe20000000000 */
[----:B------:R-:W-:Y:S01]  /*2560*/  R2UR UR12, R36 ;  /* 0x00000000240c72ca */ /* 0x000fe200000e0000 */
[----:B------:R-:W-:Y:S01]  /*2570*/  VIADD R24, R4, 0x33410 ;  /* 0x0003341004187836 */ /* 0x000fe20000000000 */
[----:B------:R-:W-:Y:S01]  /*2580*/  R2UR UR13, R37 ;  /* 0x00000000250d72ca */ /* 0x000fe200000e0000 */
[----:B------:R-:W-:Y:S01]  /*2590*/  UMOV UR5, UR9 ;  /* 0x0000000900057c82 */ /* 0x000fe20008000000 */
[----:B------:R-:W-:Y:S01]  /*25a0*/  R2UR UR7, R2 ;  /* 0x00000000020772ca */ /* 0x000fe200000e0000 */
[----:B------:R-:W-:Y:S01]  /*25b0*/  VIADD R23, R4, 0x23000 ;  /* 0x0002300004177836 */ /* 0x000fe20000000000 */
[----:B------:R-:W-:Y:S01]  /*25c0*/  R2UR UR4, R26 ;  /* 0x000000001a0472ca */ /* 0x000fe200000e0000 */
[----:B------:R-:W-:Y:S04]  /*25d0*/  VIADD R25, R4, 0xc000 ;  /* 0x0000c00004197836 */ /* 0x000fe80000000000 */
[----:B------:R3:W-:Y:S08]  /*25e0*/  UTMALDG.2D [UR8], [UR16], desc[UR14] ;  /* 0x00000e08100075b4 */ /* 0x0007f00008009000 */
[----:B------:R3:W-:Y:S01]  /*25f0*/  UTMALDG.2D [UR4], [UR12], desc[UR14] ;  /* 0x00000e040c0075b4 */ /* 0x0007e20008009000 */
[----:B------:R3:W-:Y:S01]  /*2600*/  SYNCS.ARRIVE.TRANS64 RZ, [R4+URZ+0x33408], R27 ;  /* 0x0334081b04ff79a7 */ /* 0x0007e200080000ff */
[----:B------:R-:W4:Y:S02]  /*2610*/  SYNCS.PHASECHK.TRANS64.TRYWAIT P0, [R4+URZ+0x33440], R5 ;  /* 0x03344005040075a7 */ /* 0x000f2400080011ff */
[----:B---34-:R-:W-:Y:S05]  /*2620*/  @!P0 BRA `(.L_x_39) ;  /* 0x00000030000c8947 */ /* 0x018fea0003800000 */
.L_x_90:
[----:B------:R-:W-:Y:S01]  /*2630*/  R2UR UR9, R24 ;  /* 0x00000000180972ca */ /* 0x000fe200000e0000 */
[----:B------:R-:W-:Y:S01]  /*2640*/  UMOV UR14, 0x0 ;  /* 0x00000000000e7882 */ /* 0x000fe20000000000 */
[----:B------:R-:W-:Y:S01]  /*2650*/  R2UR UR16, R38 ;  /* 0x00000000261072ca */ /* 0x000fe200000e0000 */
[----:B------:R-:W-:Y:S01]  /*2660*/  UMOV UR15, 0x10000000 ;  /* 0x10000000000f7882 */ /* 0x000fe20000000000 */
[----:B------:R-:W-:Y:S01]  /*2670*/  R2UR UR17, R39 ;  /* 0x00000000271172ca */ /* 0x000fe200000e0000 */
[----:B------:R-:W-:Y:S01]  /*2680*/  UMOV UR10, 0x100 ;  /* 0x00000100000a7882 */ /* 0x000fe20000000000 */
[----:B------:R-:W-:Y:S01]  /*2690*/  R2UR UR11, R3 ;  /* 0x00000000030b72ca */ /* 0x000fe200000e0000 */
[----:B------:R-:W-:Y:S01]  /*26a0*/  UMOV UR6, 0x100 ;  /* 0x0000010000067882 */ /* 0x000fe20000000000 */
[----:B------:R-:W-:Y:S01]  /*26b0*/  R2UR UR8, R25 ;  /* 0x00000000190872ca */ /* 0x000fe200000e0000 */
[----:B------:R-:W-:Y:S01]  /*26c0*/  VIADD R21, R4, 0x33418 ;  /* 0x0003341804157836 */ /* 0x000fe20000000000 */
[----:B------:R-:W-:Y:S01]  /*26d0*/  R2UR UR12, R36 ;  /* 0x00000000240c72ca */ /* 0x000fe200000e0000 */
[----:B-1----:R-:W-:Y:S01]  /*26e0*/  VIADD R19, R4, 0x26800 ;  /* 0x0002680004137836 */ /* 0x002fe20000000000 */
[----:B------:R-:W-:Y:S01]  /*26f0*/  R2UR UR13, R37 ;  /* 0x00000000250d72ca */ /* 0x000fe200000e0000 */
[----:B------:R-:W-:Y:S01]  /*2700*/  UMOV UR5, UR9 ;  /* 0x0000000900057c82 */ /* 0x000fe20008000000 */
[----:B------:R-:W-:Y:S01]  /*2710*/  R2UR UR7, R2 ;  /* 0x00000000020772ca */ /* 0x000fe200000e0000 */
[----:B------:R-:W-:Y:S01]  /*2720*/  VIADD R22, R4, 0x10000 ;  /* 0x0001000004167836 */ /* 0x000fe20000000000 */
[----:B------:R-:W-:Y:S05]  /*2730*/  R2UR UR4, R23 ;  /* 0x00000000170472ca */ /* 0x000fea00000e0000 */
[----:B------:R1:W-:Y:S08]  /*2740*/  UTMALDG.2D [UR8], [UR16], desc[UR14] ;  /* 0x00000e08100075b4 */ /* 0x0003f00008009000 */
[----:B------:R1:W-:Y:S01]  /*2750*/  UTMALDG.2D [UR4], [UR12], desc[UR14] ;  /* 0x00000e040c0075b4 */ /* 0x0003e20008009000 */
[----:B------:R1:W-:Y:S01]  /*2760*/  SYNCS.ARRIVE.TRANS64 RZ, [R4+URZ+0x33410], R27 ;  /* 0x0334101b04ff79a7 */ /* 0x0003e200080000ff */
[----:B------:R-:W3:Y:S02]  /*2770*/  SYNCS.PHASECHK.TRANS64.TRYWAIT P0, [R4+URZ+0x33448], R5 ;  /* 0x03344805040075a7 */ /* 0x000ee400080011ff */
[----:B-1-3--:R-:W-:Y:S05]  /*2780*/  @!P0 BRA `(.L_x_40) ;  /* 0x0000002c00d08947 */ /* 0x00afea0003800000 */
.L_x_91:
        /* <DEDUP_REMOVED lines=9> */
[----:B-12---:R-:W-:Y:S01]  /*2820*/  VIADD R17, R4, 0x33420 ;  /* 0x0003342004117836 */ /* 0x006fe20000000000 */
[----:B------:R-:W-:Y:S01]  /*2830*/  R2UR UR12, R36 ;  /* 0x00000000240c72ca */ /* 0x000fe200000e0000 */
[----:B------:R-:W-:Y:S01]  /*2840*/  VIADD R16, R4, 0x2a000 ;  /* 0x0002a00004107836 */ /* 0x000fe20000000000 */
        /* <DEDUP_REMOVED lines=8> */
[----:B------:R-:W2:Y:S02]  /*28d0*/  SYNCS.PHASECHK.TRANS64.TRYWAIT P0, [R4+URZ+0x33450], R5 ;  /* 0x03345005040075a7 */ /* 0x000ea400080011ff */
[----:B-12---:R-:W-:Y:S05]  /*28e0*/  @!P0 BRA `(.L_x_41) ;  /* 0x0000002c00948947 */ /* 0x006fea0003800000 */
.L_x_92:
        /* <DEDUP_REMOVED lines=25> */
[----:B------:R-:W-:Y:S01]  /*2a80*/  UIADD3 UR12, UPT, UPT, UR12, 0x32c00, URZ ;  /* 0x00032c000c0c7890 */ /* 0x000fe2000fffe0ff */
[----:B------:R-:W-:Y:S01]  /*2a90*/  R2UR UR21, R15 ;  /* 0x000000000f1572ca */ /* 0x000fe200000e0000 */
[----:B------:R-:W-:Y:S01]  /*2aa0*/  VIADD R34, R4, 0x33428 ;  /* 0x0003342804227836 */ /* 0x000fe20000000000 */
[----:B------:R-:W-:Y:S01]  /*2ab0*/  R2UR UR14, R0 ;  /* 0x00000000000e72ca */ /* 0x000fe200000e0000 */
[C---:B------:R-:W-:Y:S02]  /*2ac0*/  VIADD R30, R4.reuse, 0x2d800 ;  /* 0x0002d800041e7836 */ /* 0x040fe40000000000 */
[----:B------:R2:W-:Y:S01]  /*2ad0*/  UTMALDG.2D [UR4], [UR26], desc[UR24] ;  /* 0x000018041a0075b4 */ /* 0x0005e20008009000 */
[----:B-1----:R-:W-:Y:S03]  /*2ae0*/  VIADD R35, R4, 0x18000 ;  /* 0x0001800004237836 */ /* 0x002fe60000000000 */
[----:B------:R2:W-:Y:S06]  /*2af0*/  UTMALDG.2D [UR16], [UR22], desc[UR24] ;  /* 0x00001810160075b4 */ /* 0x0005ec0008009000 */
[----:B------:R2:W-:Y:S01]  /*2b00*/  UTMALDG.2D [UR12], [UR20], desc[UR24] ;  /* 0x0000180c140075b4 */ /* 0x0005e20008009000 */
[----:B------:R2:W-:Y:S01]  /*2b10*/  SYNCS.ARRIVE.TRANS64 RZ, [R4+URZ+0x33420], R31 ;  /* 0x0334201f04ff79a7 */ /* 0x0005e200080000ff */
[----:B------:R-:W1:Y:S02]  /*2b20*/  SYNCS.PHASECHK.TRANS64.TRYWAIT P0, [R4+URZ+0x33458], R5 ;  /* 0x03345805040075a7 */ /* 0x000e6400080011ff */
[----:B-12---:R-:W-:Y:S05]  /*2b30*/  @!P0 BRA `(.L_x_42) ;  /* 0x0000002c001c8947 */ /* 0x006fea0003800000 */
.L_x_93:
        /* <DEDUP_REMOVED lines=8> */
[----:B------:R-:W-:Y:S02]  /*2bc0*/  R2UR UR8, R35 ;  /* 0x00000000230872ca */ /* 0x000fe400000e0000 */
[----:B------:R-:W-:Y:S02]  /*2bd0*/  R2UR UR12, R36 ;  /* 0x00000000240c72ca */ /* 0x000fe400000e0000 */
[----:B------:R-:W-:Y:S01]  /*2be0*/  R2UR UR13, R37 ;  /* 0x00000000250d72ca */ /* 0x000fe200000e0000 */
[----:B------:R-:W-:Y:S01]  /*2bf0*/  UMOV UR5, UR9 ;  /* 0x0000000900057c82 */ /* 0x000fe20008000000 */
[----:B------:R-:W-:Y:S02]  /*2c00*/  R2UR UR7, R2 ;  /* 0x00000000020772ca */ /* 0x000fe400000e0000 */
[----:B------:R-:W-:Y:S05]  /*2c10*/  R2UR UR4, R30 ;  /* 0x000000001e0472ca */ /* 0x000fea00000e0000 */
[----:B------:R2:W-:Y:S08]  /*2c20*/  UTMALDG.2D [UR8], [UR16], desc[UR14] ;  /* 0x00000e08100075b4 */ /* 0x0005f00008009000 */
[----:B------:R2:W-:Y:S01]  /*2c30*/  UTMALDG.2D [UR4], [UR12], desc[UR14] ;  /* 0x00000e040c0075b4 */ /* 0x0005e20008009000 */
[----:B------:R2:W-:Y:S01]  /*2c40*/  SYNCS.ARRIVE.TRANS64 RZ, [R4+URZ+0x33428], R27 ;  /* 0x0334281b04ff79a7 */ /* 0x0005e200080000ff */
[----:B------:R-:W3:Y:S02]  /*2c50*/  SYNCS.PHASECHK.TRANS64.TRYWAIT P0, [R4+URZ+0x33430], RZ ;  /* 0x033430ff040075a7 */ /* 0x000ee400080011ff */
[----:B--23--:R-:W-:Y:S05]  /*2c60*/  @!P0 BRA `(.L_x_43) ;  /* 0x0000002800ec8947 */ /* 0x00cfea0003800000 */
.L_x_94:
        /* <DEDUP_REMOVED lines=17> */
[----:B------:R-:W4:Y:S02]  /*2d80*/  SYNCS.PHASECHK.TRANS64.TRYWAIT P0, [R4+URZ+0x33438], RZ ;  /* 0x033438ff040075a7 */ /* 0x000f2400080011ff */
[----:B---34-:R-:W-:Y:S05]  /*2d90*/  @!P0 BRA `(.L_x_44) ;  /* 0x0000002800b48947 */ /* 0x018fea0003800000 */
.L_x_95:
        /* <DEDUP_REMOVED lines=17> */
[----:B------:R-:W5:Y:S02]  /*2eb0*/  SYNCS.PHASECHK.TRANS64.TRYWAIT P0, [R4+URZ+0x33440], RZ ;  /* 0x033440ff040075a7 */ /* 0x000f6400080011ff */
[----:B----45:R-:W-:Y:S05]  /*2ec0*/  @!P0 BRA `(.L_x_45) ;  /* 0x00000028007c8947 */ /* 0x030fea0003800000 */
.L_x_96:
        /* <DEDUP_REMOVED lines=18> */
[----:B------:R-:W-:Y:S02]  /*2ff0*/  R2UR UR7, R2 ;  /* 0x00000000020772ca */ /* 0x000fe400000e0000 */
        /* <DEDUP_REMOVED lines=8> */
[----:B------:R-:W-:Y:S03]  /*3080*/  R2UR UR14, R0 ;  /* 0x00000000000e72ca */ /* 0x000fe600000e0000 */
[----:B------:R5:W-:Y:S04]  /*3090*/  UTMALDG.2D [UR4], [UR26], desc[UR24] ;  /* 0x000018041a0075b4 */ /* 0x000be80008009000 */
[----:B------:R5:W-:Y:S06]  /*30a0*/  UTMALDG.2D [UR16], [UR22], desc[UR24] ;  /* 0x00001810160075b4 */ /* 0x000bec0008009000 */
[----:B------:R5:W-:Y:S01]  /*30b0*/  UTMALDG.2D [UR12], [UR20], desc[UR24] ;  /* 0x0000180c140075b4 */ /* 0x000be20008009000 */
[----:B------:R5:W-:Y:S01]  /*30c0*/  SYNCS.ARRIVE.TRANS64 RZ, [R4+URZ+0x33410], R31 ;  /* 0x0334101f04ff79a7 */ /* 0x000be200080000ff */
[----:B------:R-:W1:Y:S02]  /*30d0*/  SYNCS.PHASECHK.TRANS64.TRYWAIT P0, [R4+URZ+0x33448], RZ ;  /* 0x033448ff040075a7 */ /* 0x000e6400080011ff */
[----:B-1---5:R-:W-:Y:S05]  /*30e0*/  @!P0 BRA `(.L_x_46) ;  /* 0x0000002800088947 */ /* 0x022fea0003800000 */
.L_x_97:
        /* <DEDUP_REMOVED lines=17> */
[----:B------:R-:W1:Y:S02]  /*3200*/  SYNCS.PHASECHK.TRANS64.TRYWAIT P0, [R4+URZ+0x33450], RZ ;  /* 0x033450ff040075a7 */ /* 0x000e6400080011ff */
[----:B-1---5:R-:W-:Y:S05]  /*3210*/  @!P0 BRA `(.L_x_47) ;  /* 0x0000002400d08947 */ /* 0x022fea0003800000 */
.L_x_98:
        /* <DEDUP_REMOVED lines=19> */
.L_x_99:
        /* <DEDUP_REMOVED lines=10> */
[----:B------:R-:W-:Y:S02]  /*33f0*/  R2UR UR12, R36 ;  /* 0x00000000240c72ca */ /* 0x000fe400000e0000 */
[----:B------:R-:W-:Y:S02]  /*3400*/  R2UR UR13, R37 ;  /* 0x00000000250d72ca */ /* 0x000fe400000e0000 */
[----:B------:R-:W-:Y:S02]  /*3410*/  R2UR UR4, R30 ;  /* 0x000000001e0472ca */ /* 0x000fe400000e0000 */
[----:B------:R-:W-:Y:S01]  /*3420*/  R2UR UR7, R2 ;  /* 0x00000000020772ca */ /* 0x000fe200000e0000 */
[----:B------:R-:W-:Y:S01]  /*3430*/  UMOV UR5, UR9 ;  /* 0x0000000900057c82 */ /* 0x000fe20008000000 */
[----:B------:R-:W-:Y:S03]  /*3440*/  ISETP.NE.AND P0, PT, R6, 0x1, PT ;  /* 0x000000010600780c */ /* 0x000fe60003f05270 */
[----:B------:R5:W-:Y:S08]  /*3450*/  UTMALDG.2D [UR8], [UR16], desc[UR14] ;  /* 0x00000e08100075b4 */ /* 0x000bf00008009000 */
[----:B------:R5:W-:Y:S01]  /*3460*/  UTMALDG.2D [UR4], [UR12], desc[UR14] ;  /* 0x00000e040c0075b4 */ /* 0x000be20008009000 */
[----:B------:R5:W-:Y:S02]  /*3470*/  SYNCS.ARRIVE.TRANS64 RZ, [R4+URZ+0x33428], R27 ;  /* 0x0334281b04ff79a7 */ /* 0x000be400080000ff */
[----:B-----5:R-:W-:Y:S05]  /*3480*/  @!P0 EXIT ;  /* 0x000000000000894d */ /* 0x020fea0003800000 */
[----:B------:R-:W-:Y:S02]  /*3490*/  IADD3 R7, PT, PT, R7, 0x94, RZ ;  /* 0x0000009407077810 */ /* 0x000fe40007ffe0ff */
[----:B------:R-:W-:Y:S01]  /*34a0*/  IADD3 R8, PT, PT, R8, 0x94, RZ ;  /* 0x0000009408087810 */ /* 0x000fe20007ffe0ff */
[----:B------:R-:W-:Y:S06]  /*34b0*/  BRA `(.L_x_49) ;  /* 0xffffffe800c87947 */ /* 0x000fec000383ffff */
.L_x_23:
[----:B------:R-:W-:-:S04]  /*34c0*/  LOP3.LUT R2, R21, 0xfffffffc, RZ, 0xc0, !PT ;  /* 0xfffffffc15027812 */ /* 0x000fc800078ec0ff */
[----:B------:R-:W-:-:S13]  /*34d0*/  ISETP.NE.AND P0, PT, R2, 0x4, PT ;  /* 0x000000040200780c */ /* 0x000fda0003f05270 */
[----:B-1----:R-:W-:Y:S05]  /*34e0*/  @P0 EXIT ;  /* 0x000000000000094d */ /* 0x002fea0003800000 */
[----:B------:R-:W1:Y:S01]  /*34f0*/  S2R R2, SR_CgaCtaId ;  /* 0x0000000000027919 */ /* 0x000e620000008800 */
[----:B------:R-:W-:-:S04]  /*3500*/  MOV R5, 0x400 ;  /* 0x0000040000057802 */ /* 0x000fc80000000f00 */
[----:B-1----:R-:W-:-:S05]  /*3510*/  LEA R2, R2, R5, 0x18 ;  /* 0x0000000502027211 */ /* 0x002fca00078ec0ff */
[----:B------:R-:W1:Y:S02]  /*3520*/  LDS R4, [R2+0x334b0] ;  /* 0x0334b00002047984 */ /* 0x000e640000000800 */
[----:B-1----:R-:W-:-:S13]  /*3530*/  ISETP.NE.AND P0, PT, R4, RZ, PT ;  /* 0x000000ff0400720c */ /* 0x002fda0003f05270 */
[----:B------:R-:W-:Y:S05]  /*3540*/  @!P0 BRA `(.L_x_50) ;  /* 0x0000000000048947 */ /* 0x000fea0003800000 */
[----:B------:R-:W-:Y:S05]  /*3550*/  BPT.TRAP 0x1 ;  /* 0x000000040000795c */ /* 0x000fea0000300000 */
.L_x_50:
[----:B------:R-:W1:Y:S01]  /*3560*/  S2UR UR4, SR_CTAID.X ;  /* 0x00000000000479c3 */ /* 0x000e620000002500 */
[----:B------:R-:W-:Y:S02]  /*3570*/  IADD3 R21, PT, PT, R21, -0x4, RZ ;  /* 0xfffffffc15157810 */ /* 0x000fe40007ffe0ff */
[----:B-1----:R-:W-:-:S13]  /*3580*/  ISETP.LE.U32.AND P0, PT, R3, UR4, PT ;  /* 0x0000000403007c0c */ /* 0x002fda000bf03070 */
[----:B------:R-:W-:Y:S05]  /*3590*/  @P0 BRA `(.L_x_51) ;  /* 0x0000001800d40947 */ /* 0x000fea0003800000 */
[----:B------:R-:W-:Y:S01]  /*35a0*/  IMAD.U32 R31, RZ, RZ, UR4 ;  /* 0x00000004ff1f7e24 */ /* 0x000fe2000f8e00ff */
[----:B------:R-:W-:Y:S01]  /*35b0*/  MOV R22, 0xffffffff ;  /* 0xffffffff00167802 */ /* 0x000fe20000000f00 */
[----:B------:R-:W-:Y:S02]  /*35c0*/  IMAD.SHL.U32 R0, R0, 0x4, RZ ;  /* 0x0000000400007824 */ /* 0x000fe400078e00ff */
[----:B------:R-:W-:Y:S01]  /*35d0*/  IMAD.SHL.U32 R32, R21, 0x800, RZ ;  /* 0x0000080015207824 */ /* 0x000fe200078e00ff */
[----:B------:R-:W-:Y:S01]  /*35e0*/  LOP3.LUT R24, RZ, R31, RZ, 0x33, !PT ;  /* 0x0000001fff187212 */ /* 0x000fe200078e33ff */
[C---:B------:R-:W-:Y:S01]  /*35f0*/  VIADD R28, R0.reuse, 0x1 ;  /* 0x00000001001c7836 */ /* 0x040fe20000000000 */
[----:B------:R-:W-:Y:S01]  /*3600*/  SHF.R.U32.HI R30, RZ, 0x3, R0 ;  /* 0x00000003ff1e7819 */ /* 0x000fe20000011600 */
[C---:B------:R-:W-:Y:S01]  /*3610*/  VIADD R4, R0.reuse, 0x2 ;  /* 0x0000000200047836 */ /* 0x040fe20000000000 */
[----:B------:R-:W-:Y:S01]  /*3620*/  IADD3 R26, PT, PT, R0, 0x3, RZ ;  /* 0x00000003001a7810 */ /* 0x000fe20007ffe0ff */
[----:B------:R-:W-:Y:S01]  /*3630*/  IMAD.IADD R24, R3, 0x1, R24 ;  /* 0x0000000103187824 */ /* 0x000fe200078e0218 */
[----:B------:R-:W-:Y:S01]  /*3640*/  LOP3.LUT R3, R30, 0x3, RZ, 0xc0, !PT ;  /* 0x000000031e037812 */ /* 0x000fe200078ec0ff */
[----:B------:R-:W-:Y:S01]  /*3650*/  IMAD.MOV.U32 R23, RZ, RZ, RZ ;  /* 0x000000ffff177224 */ /* 0x000fe200078e00ff */
[----:B------:R-:W-:-:S02]  /*3660*/  PRMT R25, R31, 0x7610, R25 ;  /* 0x000076101f197816 */ /* 0x000fc40000000019 */
[----:B------:R-:W-:Y:S02]  /*3670*/  SHF.R.U32.HI R24, RZ, 0x2, R24 ;  /* 0x00000002ff187819 */ /* 0x000fe40000011618 */
[C---:B------:R-:W-:Y:S02]  /*3680*/  LOP3.LUT R28, R3.reuse, 0x5, R28, 0x78, !PT ;  /* 0x00000005031c7812 */ /* 0x040fe400078e781c */
[C---:B------:R-:W-:Y:S01]  /*3690*/  LOP3.LUT R27, R3.reuse, 0x6, R4, 0x78, !PT ;  /* 0x00000006031b7812 */ /* 0x040fe200078e7804 */
[----:B------:R-:W-:Y:S01]  /*36a0*/  IMAD.HI.U32 R24, R24, 0x1bacf915, RZ ;  /* 0x1bacf91518187827 */ /* 0x000fe200078e00ff */
[C---:B------:R-:W-:Y:S02]  /*36b0*/  LOP3.LUT R29, R3.reuse, 0x4, R0, 0xf8, !PT ;  /* 0x00000004031d7812 */ /* 0x040fe400078ef800 */
[----:B------:R-:W-:Y:S02]  /*36c0*/  LOP3.LUT R26, R3, 0x7, R26, 0x78, !PT ;  /* 0x00000007031a7812 */ /* 0x000fe400078e781a */
[----:B------:R-:W-:-:S05]  /*36d0*/  SHF.R.U32.HI R24, RZ, 0x2, R24 ;  /* 0x00000002ff187819 */ /* 0x000fca0000011618 */
[----:B------:R-:W-:-:S07]  /*36e0*/  IMAD.MOV R24, RZ, RZ, -R24 ;  /* 0x000000ffff187224 */ /* 0x000fce00078e0a18 */
.L_x_74:
[----:B------:R-:W-:Y:S01]  /*36f0*/  VIADD R22, R22, 0x1 ;  /* 0x0000000116167836 */ /* 0x000fe20000000000 */
[----:B------:R-:W-:Y:S05]  /*3700*/  YIELD ;  /* 0x0000000000007946 */ /* 0x000fea0003800000 */
[----:B--2---:R-:W-:Y:S01]  /*3710*/  IMAD.SHL.U32 R3, R22, 0x8, RZ ;  /* 0x0000000816037824 */ /* 0x004fe200078e00ff */
[----:B------:R-:W-:Y:S01]  /*3720*/  SHF.R.U32.HI R0, RZ, 0x1, R22 ;  /* 0x00000001ff007819 */ /* 0x000fe20000011616 */
[----:B------:R-:W-:Y:S01]  /*3730*/  VIADD R24, R24, 0x1 ;  /* 0x0000000118187836 */ /* 0x000fe20000000000 */
[----:B------:R-:W-:Y:S02]  /*3740*/  SHF.R.U32.HI R35, RZ, 0x5, R31 ;  /* 0x00000005ff237819 */ /* 0x000fe4000001161f */
[----:B------:R-:W-:-:S02]  /*3750*/  LOP3.LUT R3, R3, 0x8, RZ, 0xc0, !PT ;  /* 0x0000000803037812 */ /* 0x000fc400078ec0ff */
[----:B------:R-:W-:Y:S01]  /*3760*/  LOP3.LUT R0, R0, 0x1, RZ, 0xc0, !PT ;  /* 0x0000000100007812 */ /* 0x000fe200078ec0ff */
[----:B------:R-:W-:Y:S01]  /*3770*/  IMAD.HI.U32 R35, R35, 0x4a7904b, RZ ;  /* 0x04a7904b23237827 */ /* 0x000fe200078e00ff */
[----:B------:R-:W-:Y:S02]  /*3780*/  ISETP.NE.AND P1, PT, R21, RZ, PT ;  /* 0x000000ff1500720c */ /* 0x000fe40003f25270 */
[----:B------:R-:W-:Y:S01]  /*3790*/  SHF.L.U32 R0, R0, 0x1f, RZ ;  /* 0x0000001f00007819 */ /* 0x000fe200000006ff */
[----:B------:R-:W-:Y:S01]  /*37a0*/  IMAD.IADD R3, R2, 0x1, R3 ;  /* 0x0000000102037824 */ /* 0x000fe200078e0203 */
[C---:B------:R-:W-:Y:S01]  /*37b0*/  PRMT R4, R35.reuse, 0x9910, RZ ;  /* 0x0000991023047816 */ /* 0x040fe200000000ff */
[----:B------:R-:W-:Y:S01]  /*37c0*/  IMAD R39, R35, -0x10, R20 ;  /* 0xfffffff023277824 */ /* 0x000fe200078e0214 */
[----:B------:R-:W-:Y:S01]  /*37d0*/  ISETP.NE.AND P0, PT, R24, 0x1, PT ;  /* 0x000000011800780c */ /* 0x000fe20003f05270 */
[----:B------:R-:W1:Y:S02]  /*37e0*/  SYNCS.PHASECHK.TRANS64.TRYWAIT P2, [R3+URZ+0x33490], R0 ;  /* 0x03349000030075a7 */ /* 0x000e6400080411ff */
[----:B------:R-:W-:-:S05]  /*37f0*/  IMAD R4, R4, 0x6e0, RZ ;  /* 0x000006e004047824 */ /* 0x000fca00078e02ff */
[----:B------:R-:W-:-:S04]  /*3800*/  IADD3 R34, PT, PT, RZ, -R4, RZ ;  /* 0x80000004ff227210 */ /* 0x000fc80007ffe0ff */
[----:B------:R-:W-:Y:S01]  /*3810*/  PRMT R34, R34, 0x7710, RZ ;  /* 0x0000771022227816 */ /* 0x000fe200000000ff */
[----:B-1----:R-:W-:Y:S06]  /*3820*/  @!P2 BRA `(.L_x_52) ;  /* 0x000000200074a947 */ /* 0x002fec0003800000 */
.L_x_101:
[----:B------:R-:W-:Y:S01]  /*3830*/  NOP ;  /* 0x0000000000007918 */ /* 0x000fe20000000000 */
[----:B------:R-:W-:Y:S01]  /*3840*/  LOP3.LUT R4, R22, 0x1, RZ, 0xc0, !PT ;  /* 0x0000000116047812 */ /* 0x000fe200078ec0ff */
[----:B------:R-:W-:Y:S01]  /*3850*/  IMAD.IADD R34, R34, 0x1, R25 ;  /* 0x0000000122227824 */ /* 0x000fe200078e0219 */
[----:B------:R-:W-:Y:S01]  /*3860*/  VIMNMX.U32 R39, PT, PT, R39, 0x10, PT ;  /* 0x0000001027277848 */ /* 0x000fe20003fe0000 */
[----:B------:R-:W-:Y:S06]  /*3870*/  @P1 BRA `(.L_x_53) ;  /* 0x0000000000041947 */ /* 0x000fec0003800000 */
[----:B------:R-:W-:-:S04]  /*3880*/  DEPBAR.LE SB0, 0x1 ;  /* 0x000080400000791a */ /* 0x000fc80000000000 */
.L_x_53:
[----:B-1----:R-:W-:Y:S02]  /*3890*/  LOP3.LUT R5, R34, 0xffff, RZ, 0xc0, !PT ;  /* 0x0000ffff22057812 */ /* 0x002fe400078ec0ff */
[----:B------:R-:W-:Y:S02]  /*38a0*/  MOV R10, 0x38c0 ;  /* 0x000038c0000a7802 */ /* 0x000fe40000000f00 */
[----:B------:R-:W-:Y:S05]  /*38b0*/  CALL.REL.NOINC `($__internal_3_$__cuda_sm20_div_u16) ;  /* 0x0000002000907944 */ /* 0x000fea0003c00000 */
[----:B------:R-:W-:Y:S05]  /*38c0*/  WARPSYNC.ALL ;  /* 0x0000000000007948 */ /* 0x000fea0003800000 */
[----:B------:R-:W-:Y:S01]  /*38d0*/  NOP ;  /* 0x0000000000007918 */ /* 0x000fe20000000000 */
[----:B------:R-:W-:Y:S02]  /*38e0*/  ISETP.NE.AND P1, PT, R21, RZ, PT ;  /* 0x000000ff1500720c */ /* 0x000fe40003f25270 */
[----:B------:R-:W-:Y:S01]  /*38f0*/  R2UR UR7, R4 ;  /* 0x00000000040772ca */ /* 0x000fe200000e0000 */
[----:B------:R-:W-:Y:S01]  /*3900*/  BAR.SYNC.DEFER_BLOCKING 0x8, 0x80 ;  /* 0x0202000000007b1d */ /* 0x000fe20000010000 */
[----:B------:R-:W-:Y:S01]  /*3910*/  IMAD R33, R23, 0x2000, R32 ;  /* 0x0000200017217824 */ /* 0x000fe200078e0220 */
[----:B------:R-:W-:-:S02]  /*3920*/  PRMT R40, R0, 0x9910, RZ ;  /* 0x0000991000287816 */ /* 0x000fc400000000ff */
[----:B------:R-:W-:Y:S01]  /*3930*/  LOP3.LUT R0, R0, 0xffff, RZ, 0xc0, !PT ;  /* 0x0000ffff00007812 */ /* 0x000fe200078ec0ff */
[----:B------:R-:W-:-:S04]  /*3940*/  IMAD R33, R30, 0x80, R33 ;  /* 0x000000801e217824 */ /* 0x000fc800078e0221 */
[----:B------:R-:W-:Y:S02]  /*3950*/  IMAD R37, R29, 0x10, R33 ;  /* 0x000000101d257824 */ /* 0x000fe400078e0221 */
[----:B------:R-:W-:Y:S01]  /*3960*/  IMAD R0, R0, 0xe0, RZ ;  /* 0x000000e000007824 */ /* 0x000fe200078e02ff */
[----:B------:R-:W-:-:S09]  /*3970*/  UIMAD UR7, UR7, 0xe0, URZ ;  /* 0x000000e0070778a4 */ /* 0x000fd2000f8e02ff */
[----:B------:R-:W1:Y:S01]  /*3980*/  LDTM.x8 R12, tmem[UR7] ;  /* 0x00000007000c79ee */ /* 0x000e6200081c0000 */
[----:B------:R-:W-:Y:S01]  /*3990*/  NOP ;  /* 0x0000000000007918 */ /* 0x000fe20000000000 */
[----:B-1----:R-:W1:Y:S01]  /*39a0*/  LDTM.x8 R4, tmem[UR7+0x8] ;  /* 0x00000807000479ee */ /* 0x002e6200081c0000 */
[----:B------:R-:W-:Y:S02]  /*39b0*/  F2FP.BF16.F32.PACK_AB R12, R13, R12 ;  /* 0x0000000c0d0c723e */ /* 0x000fe400000010ff */
[----:B------:R-:W-:Y:S02]  /*39c0*/  F2FP.BF16.F32.PACK_AB R13, R15, R14 ;  /* 0x0000000e0f0d723e */ /* 0x000fe400000010ff */
[----:B------:R-:W-:Y:S01]  /*39d0*/  F2FP.BF16.F32.PACK_AB R14, R17, R16 ;  /* 0x00000010110e723e */ /* 0x000fe200000010ff */
[----:B------:R-:W-:Y:S01]  /*39e0*/  IMAD.IADD R16, R2, 0x1, R37 ;  /* 0x0000000102107824 */ /* 0x000fe200078e0225 */
[----:B------:R-:W-:Y:S02]  /*39f0*/  F2FP.BF16.F32.PACK_AB R15, R19, R18 ;  /* 0x00000012130f723e */ /* 0x000fe400000010ff */
[----:B-1----:R-:W-:Y:S01]  /*3a00*/  F2FP.BF16.F32.PACK_AB R37, R7, R6 ;  /* 0x000000060725723e */ /* 0x002fe200000010ff */
[----:B------:R-:W-:Y:S01]  /*3a10*/  IMAD R7, R28, 0x10, R33 ;  /* 0x000000101c077824 */ /* 0x000fe200078e0221 */
[----:B------:R-:W-:Y:S01]  /*3a20*/  F2FP.BF16.F32.PACK_AB R36, R5, R4 ;  /* 0x000000040524723e */ /* 0x000fe200000010ff */
[----:B------:R1:W-:Y:S01]  /*3a30*/  STS.128 [R16], R12 ;  /* 0x0000000c10007388 */ /* 0x0003e20000000c00 */
[----:B------:R-:W-:Y:S01]  /*3a40*/  PRMT R5, R39, 0x9910, RZ ;  /* 0x0000991027057816 */ /* 0x000fe200000000ff */
[----:B------:R-:W-:Y:S01]  /*3a50*/  IMAD.IADD R42, R2, 0x1, R7 ;  /* 0x00000001022a7824 */ /* 0x000fe200078e0207 */
[----:B------:R-:W-:Y:S01]  /*3a60*/  F2FP.BF16.F32.PACK_AB R38, R9, R8 ;  /* 0x000000080926723e */ /* 0x000fe200000010ff */
[----:B------:R-:W-:Y:S01]  /*3a70*/  NOP ;  /* 0x0000000000007918 */ /* 0x000fe20000000000 */
[----:B------:R-:W-:Y:S01]  /*3a80*/  F2FP.BF16.F32.PACK_AB R39, R11, R10 ;  /* 0x0000000a0b27723e */ /* 0x000fe200000010ff */
[----:B------:R-:W-:-:S04]  /*3a90*/  IMAD R40, R40, R5, RZ ;  /* 0x0000000528287224 */ /* 0x000fc800078e02ff */
[----:B------:R2:W-:Y:S01]  /*3aa0*/  STS.128 [R42], R36 ;  /* 0x000000242a007388 */ /* 0x0005e20000000c00 */
[----:B------:R-:W-:-:S05]  /*3ab0*/  IMAD.MOV R40, RZ, RZ, -R40 ;  /* 0x000000ffff287224 */ /* 0x000fca00078e0a28 */
[----:B------:R-:W-:-:S05]  /*3ac0*/  PRMT R41, R40, 0x7710, RZ ;  /* 0x0000771028297816 */ /* 0x000fca00000000ff */
[----:B------:R-:W-:-:S05]  /*3ad0*/  IMAD.IADD R34, R34, 0x1, R41 ;  /* 0x0000000122227824 */ /* 0x000fca00078e0229 */
[----:B------:R-:W-:Y:S01]  /*3ae0*/  LOP3.LUT R34, R34, 0xffff, RZ, 0xc0, !PT ;  /* 0x0000ffff22227812 */ /* 0x000fe200078ec0ff */
[----:B-1----:R-:W1:Y:S01]  /*3af0*/  LDTM.x8 R12, tmem[UR7+0x10] ;  /* 0x00001007000c79ee */ /* 0x002e6200081c0000 */
[----:B------:R-:W-:Y:S01]  /*3b00*/  NOP ;  /* 0x0000000000007918 */ /* 0x000fe20000000000 */
[----:B-1----:R-:W1:Y:S02]  /*3b10*/  LDTM.x8 R4, tmem[UR7+0x18] ;  /* 0x00001807000479ee */ /* 0x002e6400081c0000 */
[----:B------:R-:W-:Y:S01]  /*3b20*/  IMAD R35, R35, 0x10, R34 ;  /* 0x0000001023237824 */ /* 0x000fe200078e0222 */
[----:B------:R-:W-:Y:S02]  /*3b30*/  F2FP.BF16.F32.PACK_AB R12, R13, R12 ;  /* 0x0000000c0d0c723e */ /* 0x000fe400000010ff */
[----:B------:R-:W-:Y:S02]  /*3b40*/  F2FP.BF16.F32.PACK_AB R13, R15, R14 ;  /* 0x0000000e0f0d723e */ /* 0x000fe400000010ff */
[----:B------:R-:W-:Y:S01]  /*3b50*/  F2FP.BF16.F32.PACK_AB R14, R17, R16 ;  /* 0x00000010110e723e */ /* 0x000fe200000010ff */
[--C-:B------:R-:W-:Y:S01]  /*3b60*/  IMAD R17, R27, 0x10, R33.reuse ;  /* 0x000000101b117824 */ /* 0x100fe200078e0221 */
[----:B-1----:R-:W-:Y:S01]  /*3b70*/  F2FP.BF16.F32.PACK_AB R4, R5, R4 ;  /* 0x000000040504723e */ /* 0x002fe200000010ff */
[----:B------:R-:W-:Y:S01]  /*3b80*/  IMAD R33, R26, 0x10, R33 ;  /* 0x000000101a217824 */ /* 0x000fe200078e0221 */
[----:B------:R-:W-:Y:S01]  /*3b90*/  F2FP.BF16.F32.PACK_AB R15, R19, R18 ;  /* 0x00000012130f723e */ /* 0x000fe200000010ff */
[----:B------:R-:W-:Y:S01]  /*3ba0*/  IMAD.IADD R17, R2, 0x1, R17 ;  /* 0x0000000102117824 */ /* 0x000fe200078e0211 */
[----:B------:R-:W-:-:S02]  /*3bb0*/  F2FP.BF16.F32.PACK_AB R5, R7, R6 ;  /* 0x000000060705723e */ /* 0x000fc400000010ff */
[----:B------:R-:W-:Y:S01]  /*3bc0*/  F2FP.BF16.F32.PACK_AB R6, R9, R8 ;  /* 0x000000080906723e */ /* 0x000fe200000010ff */
[----:B------:R-:W-:Y:S01]  /*3bd0*/  IMAD.IADD R8, R2, 0x1, R33 ;  /* 0x0000000102087824 */ /* 0x000fe200078e0221 */
[----:B------:R-:W-:Y:S01]  /*3be0*/  F2FP.BF16.F32.PACK_AB R7, R11, R10 ;  /* 0x0000000a0b07723e */ /* 0x000fe200000010ff */
[----:B------:R2:W-:Y:S01]  /*3bf0*/  STS.128 [R17], R12 ;  /* 0x0000000c11007388 */ /* 0x0005e20000000c00 */
[----:B------:R-:W-:Y:S01]  /*3c00*/  NOP ;  /* 0x0000000000007918 */ /* 0x000fe20000000000 */
[----:B------:R-:W-:Y:S02]  /*3c10*/  IMAD.SHL.U32 R33, R35, 0x80, RZ ;  /* 0x0000008023217824 */ /* 0x000fe400078e00ff */
[----:B------:R2:W-:Y:S01]  /*3c20*/  STS.128 [R8], R4 ;  /* 0x0000000408007388 */ /* 0x0005e20000000c00 */
[----:B------:R1:W-:Y:S06]  /*3c30*/  MEMBAR.ALL.CTA ;  /* 0x0000000000007992 */ /* 0x0003ec0000008000 */
[----:B-1----:R-:W1:Y:S02]  /*3c40*/  FENCE.VIEW.ASYNC.S ;  /* 0x00000000000073c6 */ /* 0x002e640000000000 */
[----:B-1----:R-:W-:Y:S06]  /*3c50*/  BAR.SYNC.DEFER_BLOCKING 0x8, 0x80 ;  /* 0x0202000000007b1d */ /* 0x002fec0000010000 */
[----:B------:R-:W-:Y:S05]  /*3c60*/  @P1 BRA `(.L_x_54) ;  /* 0x0000000000381947 */ /* 0x000fea0003800000 */
[----:B------:R-:W-:Y:S01]  /*3c70*/  ELECT P2, URZ, PT ;  /* 0x0000000000ff782f */ /* 0x000fe20003840000 */
[----:B------:R-:W-:-:S12]  /*3c80*/  BSSY.RECONVERGENT B0, `(.L_x_54) ;  /* 0x000000c000007945 */ /* 0x000fd80003800200 */
[----:B------:R-:W-:Y:S05]  /*3c90*/  @!P2 BRA `(.L_x_55) ;  /* 0x000000000028a947 */ /* 0x000fea0003800000 */
[----:B------:R-:W1:Y:S01]  /*3ca0*/  LDCU.64 UR8, c[0x0][0x348] ;  /* 0x00006900ff0877ac */ /* 0x000e620008000a00 */
[----:B------:R-:W-:Y:S02]  /*3cb0*/  R2UR UR10, R23 ;  /* 0x00000000170a72ca */ /* 0x000fe400000e0000 */
[----:B------:R-:W-:Y:S02]  /*3cc0*/  R2UR UR4, R2 ;  /* 0x00000000020472ca */ /* 0x000fe400000e0000 */
[----:B------:R-:W-:Y:S02]  /*3cd0*/  R2UR UR5, R0 ;  /* 0x00000000000572ca */ /* 0x000fe400000e0000 */
[----:B------:R-:W-:-:S09]  /*3ce0*/  R2UR UR6, R33 ;  /* 0x00000000210672ca */ /* 0x000fd200000e0000 */
[----:B------:R-:W-:Y:S02]  /*3cf0*/  ULEA UR4, UR10, UR4, 0xd ;  /* 0x000000040a047291 */ /* 0x000fe4000f8e68ff */
[----:B-1----:R-:W-:-:S04]  /*3d00*/  UIADD3 UR8, UP0, UPT, UR8, 0x240, URZ ;  /* 0x0000024008087890 */ /* 0x002fc8000ff1e0ff */
[----:B------:R-:W-:-:S09]  /*3d10*/  UIADD3.X UR9, UPT, UPT, URZ, UR9, URZ, UP0, !UPT ;  /* 0x00000009ff097290 */ /* 0x000fd200087fe4ff */
[----:B------:R1:W-:Y:S02]  /*3d20*/  UTMASTG.2D [UR4], [UR8] ;  /* 0x00000004080073b5 */ /* 0x0003e40008008000 */
[----:B-1----:R0:W-:Y:S02]  /*3d30*/  UTMACMDFLUSH ;  /* 0x00000000000079b7 */ /* 0x0021e40000000000 */
.L_x_55:
[----:B------:R-:W-:Y:S05]  /*3d40*/  BSYNC.RECONVERGENT B0 ;  /* 0x0000000000007941 */ /* 0x000fea0003800200 */
.L_x_54:
[----:B------:R-:W-:Y:S05]  /*3d50*/  @P1 BRA `(.L_x_56) ;  /* 0x0000000000041947 */ /* 0x000fea0003800000 */
[----:B------:R-:W-:-:S04]  /*3d60*/  DEPBAR.LE SB0, 0x1 ;  /* 0x000080400000791a */ /* 0x000fc80000000000 */
.L_x_56:
[----:B------:R-:W-:Y:S01]  /*3d70*/  BAR.SYNC.DEFER_BLOCKING 0x8, 0x80 ;  /* 0x0202000000007b1d */ /* 0x000fe20000010000 */
[----:B------:R-:W-:-:S04]  /*3d80*/  LOP3.LUT R53, R23, 0x1, RZ, 0xc0, !PT ;  /* 0x0000000117357812 */ /* 0x000fc800078ec0ff */
[----:B------:R-:W-:Y:S01]  /*3d90*/  LOP3.LUT R23, R53, 0x1, RZ, 0x3c, !PT ;  /* 0x0000000135177812 */ /* 0x000fe200078e3cff */
[----:B--2---:R-:W1:Y:S04]  /*3da0*/  LDTM.x8 R12, tmem[UR7+0x20] ;  /* 0x00002007000c79ee */ /* 0x004e6800081c0000 */
[C---:B------:R-:W-:Y:S02]  /*3db0*/  IMAD R35, R23.reuse, 0x2000, R32 ;  /* 0x0000200017237824 */ /* 0x040fe400078e0220 */
[----:B------:R-:W-:Y:S02]  /*3dc0*/  IMAD R50, R23, 0x2000, R2 ;  /* 0x0000200017327824 */ /* 0x000fe400078e0202 */
[----:B------:R-:W-:-:S04]  /*3dd0*/  IMAD R34, R30, 0x80, R35 ;  /* 0x000000801e227824 */ /* 0x000fc800078e0223 */
[--C-:B------:R-:W-:Y:S02]  /*3de0*/  IMAD R37, R29, 0x10, R34.reuse ;  /* 0x000000101d257824 */ /* 0x100fe400078e0222 */
[--C-:B------:R-:W-:Y:S02]  /*3df0*/  IMAD R35, R28, 0x10, R34.reuse ;  /* 0x000000101c237824 */ /* 0x100fe400078e0222 */
[C---:B------:R-:W-:Y:S01]  /*3e00*/  IMAD.IADD R37, R2.reuse, 0x1, R37 ;  /* 0x0000000102257824 */ /* 0x040fe200078e0225 */
[----:B------:R-:W-:Y:S01]  /*3e10*/  NOP ;  /* 0x0000000000007918 */ /* 0x000fe20000000000 */
[----:B-1----:R-:W1:Y:S01]  /*3e20*/  LDTM.x8 R4, tmem[UR7+0x28] ;  /* 0x00002807000479ee */ /* 0x002e6200081c0000 */
[----:B------:R-:W-:Y:S02]  /*3e30*/  IMAD.IADD R35, R2, 0x1, R35 ;  /* 0x0000000102237824 */ /* 0x000fe400078e0223 */
[--C-:B------:R-:W-:Y:S02]  /*3e40*/  IMAD R39, R27, 0x10, R34.reuse ;  /* 0x000000101b277824 */ /* 0x100fe400078e0222 */
[----:B------:R-:W-:Y:S01]  /*3e50*/  IMAD R51, R26, 0x10, R34 ;  /* 0x000000101a337824 */ /* 0x000fe200078e0222 */
[----:B------:R-:W-:Y:S01]  /*3e60*/  F2FP.BF16.F32.PACK_AB R44, R13, R12 ;  /* 0x0000000c0d2c723e */ /* 0x000fe200000010ff */
[C---:B------:R-:W-:Y:S01]  /*3e70*/  IMAD.IADD R39, R2.reuse, 0x1, R39 ;  /* 0x0000000102277824 */ /* 0x040fe200078e0227 */
[----:B------:R-:W-:Y:S01]  /*3e80*/  F2FP.BF16.F32.PACK_AB R45, R15, R14 ;  /* 0x0000000e0f2d723e */ /* 0x000fe200000010ff */
[----:B------:R-:W-:Y:S01]  /*3e90*/  IMAD.IADD R51, R2, 0x1, R51 ;  /* 0x0000000102337824 */ /* 0x000fe200078e0233 */
[----:B------:R-:W-:-:S02]  /*3ea0*/  F2FP.BF16.F32.PACK_AB R46, R17, R16 ;  /* 0x00000010112e723e */ /* 0x000fc400000010ff */
[----:B------:R-:W-:-:S05]  /*3eb0*/  F2FP.BF16.F32.PACK_AB R47, R19, R18 ;  /* 0x00000012132f723e */ /* 0x000fca00000010ff */
[----:B------:R2:W-:Y:S01]  /*3ec0*/  STS.128 [R37], R44 ;  /* 0x0000002c25007388 */ /* 0x0005e20000000c00 */
[----:B------:R-:W-:Y:S01]  /*3ed0*/  NOP ;  /* 0x0000000000007918 */ /* 0x000fe20000000000 */
[----:B-1----:R-:W1:Y:S01]  /*3ee0*/  LDTM.x8 R12, tmem[UR7+0x30] ;  /* 0x00003007000c79ee */ /* 0x002e6200081c0000 */
[----:B------:R-:W-:Y:S02]  /*3ef0*/  F2FP.BF16.F32.PACK_AB R40, R5, R4 ;  /* 0x000000040528723e */ /* 0x000fe400000010ff */
[----:B------:R-:W-:Y:S02]  /*3f00*/  F2FP.BF16.F32.PACK_AB R41, R7, R6 ;  /* 0x000000060729723e */ /* 0x000fe400000010ff */
[----:B------:R-:W-:Y:S02]  /*3f10*/  F2FP.BF16.F32.PACK_AB R42, R9, R8 ;  /* 0x00000008092a723e */ /* 0x000fe400000010ff */
        /* <DEDUP_REMOVED lines=10> */
[----:B-1----:R-:W-:Y:S02]  /*3fc0*/  F2FP.BF16.F32.PACK_AB R4, R5, R4 ;  /* 0x000000040504723e */ /* 0x002fe400000010ff */
[----:B------:R-:W-:Y:S02]  /*3fd0*/  F2FP.BF16.F32.PACK_AB R5, R7, R6 ;  /* 0x000000060705723e */ /* 0x000fe400000010ff */
[----:B------:R-:W-:Y:S02]  /*3fe0*/  F2FP.BF16.F32.PACK_AB R6, R9, R8 ;  /* 0x000000080906723e */ /* 0x000fe400000010ff */
[----:B------:R-:W-:-:S05]  /*3ff0*/  F2FP.BF16.F32.PACK_AB R7, R11, R10 ;  /* 0x0000000a0b07723e */ /* 0x000fca00000010ff */
        /* <DEDUP_REMOVED lines=11> */
[----:B------:R-:W-:-:S09]  /*40b0*/  R2UR UR6, R33 ;  /* 0x00000000210672ca */ /* 0x000fd200000e0000 */
[----:B------:R-:W-:Y:S02]  /*40c0*/  UIADD3 UR5, UPT, UPT, UR5, 0x20, URZ ;  /* 0x0000002005057890 */ /* 0x000fe4000fffe0ff */
[----:B-1----:R-:W-:-:S04]  /*40d0*/  UIADD3 UR8, UP0, UPT, UR8, 0x240, URZ ;  /* 0x0000024008087890 */ /* 0x002fc8000ff1e0ff */
[----:B------:R-:W-:-:S09]  /*40e0*/  UIADD3.X UR9, UPT, UPT, URZ, UR9, URZ, UP0, !UPT ;  /* 0x00000009ff097290 */ /* 0x000fd200087fe4ff */
[----:B------:R1:W-:Y:S02]  /*40f0*/  UTMASTG.2D [UR4], [UR8] ;  /* 0x00000004080073b5 */ /* 0x0003e40008008000 */
[----:B-1----:R0:W-:Y:S02]  /*4100*/  UTMACMDFLUSH ;  /* 0x00000000000079b7 */ /* 0x0021e40000000000 */
.L_x_59:
[----:B------:R-:W-:Y:S05]  /*4110*/  BSYNC.RECONVERGENT B0 ;  /* 0x0000000000007941 */ /* 0x000fea0003800200 */
.L_x_58:
[----:B------:R-:W-:-:S04]  /*4120*/  DEPBAR.LE SB0, 0x1 ;  /* 0x000080400000791a */ /* 0x000fc80000000000 */
.L_x_57:
[----:B------:R-:W-:Y:S01]  /*4130*/  BAR.SYNC.DEFER_BLOCKING 0x8, 0x80 ;  /* 0x0202000000007b1d */ /* 0x000fe20000010000 */
[C---:B--2---:R-:W-:Y:S02]  /*4140*/  IMAD R41, R53.reuse, 0x2000, R32 ;  /* 0x0000200035297824 */ /* 0x044fe400078e0220 */
[----:B------:R-:W-:Y:S02]  /*4150*/  IMAD R48, R53, 0x2000, R2 ;  /* 0x0000200035307824 */ /* 0x000fe400078e0202 */
[----:B------:R-:W-:Y:S01]  /*4160*/  IMAD R38, R30, 0x80, R41 ;  /* 0x000000801e267824 */ /* 0x000fe200078e0229 */
[----:B------:R-:W1:Y:S03]  /*4170*/  LDTM.x8 R12, tmem[UR7+0x40] ;  /* 0x00004007000c79ee */ /* 0x000e6600081c0000 */
[----:B------:R-:W-:-:S04]  /*4180*/  IMAD R49, R26, 0x10, R38 ;  /* 0x000000101a317824 */ /* 0x000fc800078e0226 */
[C---:B------:R-:W-:Y:S01]  /*4190*/  IMAD.IADD R49, R2.reuse, 0x1, R49 ;  /* 0x0000000102317824 */ /* 0x040fe200078e0231 */
[----:B------:R-:W-:Y:S01]  /*41a0*/  NOP ;  /* 0x0000000000007918 */ /* 0x000fe20000000000 */
[----:B-1----:R-:W1:Y:S01]  /*41b0*/  LDTM.x8 R4, tmem[UR7+0x48] ;  /* 0x00004807000479ee */ /* 0x002e6200081c0000 */
[----:B------:R-:W-:Y:S01]  /*41c0*/  F2FP.BF16.F32.PACK_AB R44, R13, R12 ;  /* 0x0000000c0d2c723e */ /* 0x000fe200000010ff */
[----:B------:R-:W-:Y:S01]  /*41d0*/  IMAD R13, R29, 0x10, R38 ;  /* 0x000000101d0d7824 */ /* 0x000fe200078e0226 */
[----:B------:R-:W-:Y:S02]  /*41e0*/  F2FP.BF16.F32.PACK_AB R45, R15, R14 ;  /* 0x0000000e0f2d723e */ /* 0x000fe400000010ff */
[----:B------:R-:W-:Y:S01]  /*41f0*/  F2FP.BF16.F32.PACK_AB R46, R17, R16 ;  /* 0x00000010112e723e */ /* 0x000fe200000010ff */
[----:B------:R-:W-:Y:S01]  /*4200*/  IMAD.IADD R36, R2, 0x1, R13 ;  /* 0x0000000102247824 */ /* 0x000fe200078e020d */
[----:B------:R-:W-:-:S05]  /*4210*/  F2FP.BF16.F32.PACK_AB R47, R19, R18 ;  /* 0x00000012132f723e */ /* 0x000fca00000010ff */
[----:B------:R2:W-:Y:S01]  /*4220*/  STS.128 [R36], R44 ;  /* 0x0000002c24007388 */ /* 0x0005e20000000c00 */
        /* <DEDUP_REMOVED lines=11> */
[----:B------:R-:W-:Y:S02]  /*42e0*/  F2FP.BF16.F32.PACK_AB R12, R13, R12 ;  /* 0x0000000c0d0c723e */ /* 0x000fe400000010ff */
[----:B------:R-:W-:Y:S02]  /*42f0*/  F2FP.BF16.F32.PACK_AB R13, R15, R14 ;  /* 0x0000000e0f0d723e */ /* 0x000fe400000010ff */
[----:B------:R-:W-:Y:S01]  /*4300*/  F2FP.BF16.F32.PACK_AB R14, R17, R16 ;  /* 0x00000010110e723e */ /* 0x000fe200000010ff */
[----:B------:R-:W-:Y:S01]  /*4310*/  IMAD R17, R27, 0x10, R38 ;  /* 0x000000101b117824 */ /* 0x000fe200078e0226 */
[----:B------:R-:W-:-:S03]  /*4320*/  F2FP.BF16.F32.PACK_AB R15, R19, R18 ;  /* 0x00000012130f723e */ /* 0x000fc600000010ff */
[----:B------:R-:W-:-:S05]  /*4330*/  IMAD.IADD R38, R2, 0x1, R17 ;  /* 0x0000000102267824 */ /* 0x000fca00078e0211 */
        /* <DEDUP_REMOVED lines=23> */
.L_x_62:
[----:B------:R-:W-:Y:S05]  /*44b0*/  BSYNC.RECONVERGENT B0 ;  /* 0x0000000000007941 */ /* 0x000fea0003800200 */
.L_x_61:
[----:B------:R-:W-:-:S04]  /*44c0*/  DEPBAR.LE SB0, 0x1 ;  /* 0x000080400000791a */ /* 0x000fc80000000000 */
.L_x_60:
[----:B------:R-:W-:Y:S06]  /*44d0*/  BAR.SYNC.DEFER_BLOCKING 0x8, 0x80 ;  /* 0x0202000000007b1d */ /* 0x000fec0000010000 */
[----:B--2---:R-:W1:Y:S01]  /*44e0*/  LDTM.x8 R12, tmem[UR7+0x60] ;  /* 0x00006007000c79ee */ /* 0x004e6200081c0000 */
[----:B------:R-:W-:Y:S01]  /*44f0*/  NOP ;  /* 0x0000000000007918 */ /* 0x000fe20000000000 */
[----:B-1----:R-:W1:Y:S01]  /*4500*/  LDTM.x8 R4, tmem[UR7+0x68] ;  /* 0x00006807000479ee */ /* 0x002e6200081c0000 */
[----:B------:R-:W-:Y:S02]  /*4510*/  F2FP.BF16.F32.PACK_AB R44, R13, R12 ;  /* 0x0000000c0d2c723e */ /* 0x000fe400000010ff */
[----:B------:R-:W-:-:S02]  /*4520*/  F2FP.BF16.F32.PACK_AB R45, R15, R14 ;  /* 0x0000000e0f2d723e */ /* 0x000fc400000010ff */
        /* <DEDUP_REMOVED lines=39> */
.L_x_65:
[----:B------:R-:W-:Y:S05]  /*47a0*/  BSYNC.RECONVERGENT B0 ;  /* 0x0000000000007941 */ /* 0x000fea0003800200 */
.L_x_64:
[----:B------:R-:W-:-:S04]  /*47b0*/  DEPBAR.LE SB0, 0x1 ;  /* 0x000080400000791a */ /* 0x000fc80000000000 */
.L_x_63:
        /* <DEDUP_REMOVED lines=45> */
.L_x_68:
[----:B------:R-:W-:Y:S05]  /*4a90*/  BSYNC.RECONVERGENT B0 ;  /* 0x0000000000007941 */ /* 0x000fea0003800200 */
.L_x_67:
[----:B------:R-:W-:-:S04]  /*4aa0*/  DEPBAR.LE SB0, 0x1 ;  /* 0x000080400000791a */ /* 0x000fc80000000000 */
.L_x_66:
        /* <DEDUP_REMOVED lines=45> */
.L_x_71:
[----:B------:R-:W-:Y:S05]  /*4d80*/  BSYNC.RECONVERGENT B0 ;  /* 0x0000000000007941 */ /* 0x000fea0003800200 */
.L_x_70:
[----:B------:R-:W-:-:S04]  /*4d90*/  DEPBAR.LE SB0, 0x1 ;  /* 0x000080400000791a */ /* 0x000fc80000000000 */
.L_x_69:
[----:B------:R-:W-:Y:S01]  /*4da0*/  BAR.SYNC.DEFER_BLOCKING 0x8, 0x80 ;  /* 0x0202000000007b1d */ /* 0x000fe20000010000 */
[----:B------:R-:W-:-:S05]  /*4db0*/  VIADD R3, R3, 0x334a0 ;  /* 0x000334a003037836 */ /* 0x000fca0000000000 */
[----:B------:R-:W-:Y:S01]  /*4dc0*/  PRMT R3, RZ, 0x654, R3 ;  /* 0x00000654ff037816 */ /* 0x000fe20000000003 */
[----:B--2---:R-:W1:Y:S01]  /*4dd0*/  LDTM.x8 R12, tmem[UR7+0xc0] ;  /* 0x0000c007000c79ee */ /* 0x004e6200081c0000 */
        /* <DEDUP_REMOVED lines=27> */
[----:B------:R-:W-:Y:S01]  /*4f90*/  NOP ;  /* 0x0000000000007918 */ /* 0x000fe20000000000 */
[----:B------:R2:W-:Y:S01]  /*4fa0*/  SYNCS.ARRIVE.TRANS64.RED.A1T0 RZ, [R3+URZ], RZ ;  /* 0x000000ff03ff79a7 */ /* 0x0005e200081004ff */
        /* <DEDUP_REMOVED lines=16> */
.L_x_73:
[----:B------:R-:W-:Y:S05]  /*50b0*/  BSYNC.RECONVERGENT B0 ;  /* 0x0000000000007941 */ /* 0x000fea0003800200 */
.L_x_72:
[----:B------:R-:W-:Y:S02]  /*50c0*/  IADD3 R25, PT, PT, R25, 0x94, RZ ;  /* 0x0000009419197810 */ /* 0x000fe40007ffe0ff */
[----:B------:R-:W-:Y:S01]  /*50d0*/  IADD3 R31, PT, PT, R31, 0x94, RZ ;  /* 0x000000941f1f7810 */ /* 0x000fe20007ffe0ff */
[----:B------:R-:W-:Y:S06]  /*50e0*/  @P0 BRA `(.L_x_74) ;  /* 0xffffffe400800947 */ /* 0x000fec000383ffff */
.L_x_51:
[----:B------:R-:W-:-:S13]  /*50f0*/  ISETP.NE.AND P0, PT, R21, 0x3, PT ;  /* 0x000000031500780c */ /* 0x000fda0003f05270 */
[----:B------:R-:W-:Y:S05]  /*5100*/  @P0 EXIT ;  /* 0x000000000000094d */ /* 0x000fea0003800000 */
[----:B------:R-:W-:Y:S05]  /*5110*/  WARPSYNC.ALL ;  /* 0x0000000000007948 */ /* 0x000fea0003800000 */
[----:B------:R-:W-:Y:S01]  /*5120*/  NOP ;  /* 0x0000000000007918 */ /* 0x000fe20000000000 */
[----:B------:R-:W1:Y:S01]  /*5130*/  S2UR UR5, SR_CgaCtaId ;  /* 0x00000000000579c3 */ /* 0x000e620000008800 */
[----:B------:R-:W-:Y:S02]  /*5140*/  UMOV UR4, 0x50 ;  /* 0x0000005000047882 */ /* 0x000fe40000000000 */
[----:B-1----:R-:W-:-:S09]  /*5150*/  ULEA UR5, UR5, UR4, 0x18 ;  /* 0x0000000405057291 */ /* 0x002fd2000f8ec0ff */
[----:B------:R-:W1:Y:S02]  /*5160*/  LDS R2, [UR5] ;  /* 0x00000005ff027984 */ /* 0x000e640008000800 */
[----:B-1----:R-:W-:-:S04]  /*5170*/  LOP3.LUT R0, R2, 0xffff, RZ, 0xc0, !PT ;  /* 0x0000ffff02007812 */ /* 0x002fc800078ec0ff */
[----:B------:R-:W-:-:S13]  /*5180*/  ISETP.NE.AND P0, PT, R0, 0xffff, PT ;  /* 0x0000ffff0000780c */ /* 0x000fda0003f05270 */
[----:B------:R-:W-:Y:S05]  /*5190*/  @P0 BRA `(.L_x_75) ;  /* 0x0000000000480947 */ /* 0x000fea0003800000 */
[----:B------:R-:W-:-:S04]  /*51a0*/  SHF.R.U32.HI R0, RZ, 0x10, R2 ;  /* 0x00000010ff007819 */ /* 0x000fc80000011602 */
[----:B------:R-:W-:-:S04]  /*51b0*/  LOP3.LUT R0, R0, 0x1, RZ, 0xc0, !PT ;  /* 0x0000000100007812 */ /* 0x000fc800078ec0ff */
[----:B------:R-:W-:-:S13]  /*51c0*/  ISETP.NE.AND P0, PT, R0, 0x1, PT ;  /* 0x000000010000780c */ /* 0x000fda0003f05270 */
[----:B------:R-:W-:Y:S05]  /*51d0*/  @P0 BRA `(.L_x_76) ;  /* 0x00000000002c0947 */ /* 0x000fea0003800000 */
[----:B------:R-:W1:Y:S01]  /*51e0*/  S2R R0, SR_LANEID ;  /* 0x0000000000007919 */ /* 0x000e620000000000 */
[----:B------:R-:W-:Y:S01]  /*51f0*/  IMAD.MOV.U32 R2, RZ, RZ, -0x20000 ;  /* 0xfffe0000ff027424 */ /* 0x000fe200078e00ff */
[----:B------:R-:W-:Y:S02]  /*5200*/  VOTEU.ANY UR6, UPT, PT ;  /* 0x0000000000067886 */ /* 0x000fe400038e0100 */
[----:B------:R-:W-:Y:S01]  /*5210*/  UFLO.U32 UR6, UR6 ;  /* 0x00000006000672bd */ /* 0x000fe200080e0000 */
[----:B------:R-:W3:Y:S05]  /*5220*/  REDUX UR4, R2 ;  /* 0x00000000020473c4 */ /* 0x000eea0000000000 */
[----:B-1----:R-:W-:-:S02]  /*5230*/  ISETP.EQ.U32.AND P0, PT, R0, UR6, PT ;  /* 0x0000000600007c0c */ /* 0x002fc4000bf02070 */
[----:B---3--:R-:W-:Y:S01]  /*5240*/  MOV R0, UR4 ;  /* 0x0000000400007c02 */ /* 0x008fe20008000f00 */
[----:B------:R-:W-:-:S05]  /*5250*/  UMOV UR4, 0xfffe0000 ;  /* 0xfffe000000047882 */ /* 0x000fca0000000000 */
[----:B------:R1:W-:Y:S05]  /*5260*/  UTCATOMSWS.AND URZ, UR4 ;  /* 0x0000000400ff79e3 */ /* 0x0003ea0008000000 */
[----:B------:R1:W-:Y:S01]  /*5270*/  @P0 ATOMS.AND RZ, [UR5], R0 ;  /* 0x00000000ffff098c */ /* 0x0003e2000a800005 */
[----:B------:R-:W-:Y:S05]  /*5280*/  BRA `(.L_x_77) ;  /* 0x0000000000147947 */ /* 0x000fea0003800000 */
.L_x_76:
[----:B------:R-:W-:Y:S02]  /*5290*/  MOV R2, 0x52b0 ;  /* 0x000052b000027802 */ /* 0x000fe40000000f00 */
[----:B--2---:R-:W-:Y:S05]  /*52a0*/  CALL.REL.NOINC `($__internal_0_$__cuda_sm10x_tcgen05_guardrail_trap_col_being_dealloced_not_returned_by_alloc) ;  /* 0x0000000400f07944 */ /* 0x004fea0003c00000 */
[----:B------:R-:W-:Y:S05]  /*52b0*/  BRA `(.L_x_77) ;  /* 0x0000000000087947 */ /* 0x000fea0003800000 */
.L_x_75:
[----:B------:R-:W-:Y:S02]  /*52c0*/  MOV R2, 0x52e0 ;  /* 0x000052e000027802 */ /* 0x000fe40000000f00 */
[----:B--2---:R-:W-:Y:S05]  /*52d0*/  CALL.REL.NOINC `($__internal_2_$__cuda_sm10x_tcgen05_guardrail_trap_unallocated_columns_being_dealloced) ;  /* 0x0000000400fc7944 */ /* 0x004fea0003c00000 */
.L_x_77:
[----:B------:R-:W-:Y:S01]  /*52e0*/  NOP ;  /* 0x0000000000007918 */ /* 0x000fe20000000000 */
[----:B-1----:R-:W-:Y:S05]  /*52f0*/  EXIT ;  /* 0x000000000000794d */ /* 0x002fea0003800000 */
.L_x_13:
[----:B------:R-:W-:-:S07]  /*5300*/  MOV R7, R6 ;  /* 0x0000000600077202 */ /* 0x000fce0000000f00 */
.L_x_78:
[----:B-1----:R1:W2:Y:S02]  /*5310*/  SYNCS.PHASECHK.TRANS64.TRYWAIT P0, [R10+URZ], R7 ;  /* 0x000000070a0075a7 */ /* 0x0022a400080011ff */
[----:B--2---:R-:W-:Y:S05]  /*5320*/  @!P0 NANOSLEEP.SYNCS 0x989680 ;  /* 0x009896800000895d */ /* 0x004fea0003900000 */
[----:B------:R-:W2:Y:S02]  /*5330*/  @!P0 SYNCS.PHASECHK.TRANS64 P0, [R10+URZ], R7 ;  /* 0x000000070a0085a7 */ /* 0x000ea400080010ff */
[----:B--2---:R-:W-:Y:S05]  /*5340*/  @!P0 BRA `(.L_x_78) ;  /* 0xfffffffc00f08947 */ /* 0x004fea000383ffff */
[----:B------:R-:W-:Y:S05]  /*5350*/  BRA `(.L_x_12) ;  /* 0xffffffb4000c7947 */ /* 0x000fea000383ffff */
.L_x_16:
[----:B------:R-:W-:-:S07]  /*5360*/  MOV R3, R2 ;  /* 0x0000000200037202 */ /* 0x000fce0000000f00 */
.L_x_79:
[----:B-1----:R1:W2:Y:S02]  /*5370*/  SYNCS.PHASECHK.TRANS64.TRYWAIT P0, [R6+URZ], R3 ;  /* 0x00000003060075a7 */ /* 0x0022a400080011ff */
[----:B--2---:R-:W-:Y:S05]  /*5380*/  @!P0 NANOSLEEP.SYNCS 0x989680 ;  /* 0x009896800000895d */ /* 0x004fea0003900000 */
[----:B------:R-:W2:Y:S02]  /*5390*/  @!P0 SYNCS.PHASECHK.TRANS64 P0, [R6+URZ], R3 ;  /* 0x00000003060085a7 */ /* 0x000ea400080010ff */
[----:B--2---:R-:W-:Y:S05]  /*53a0*/  @!P0 BRA `(.L_x_79) ;  /* 0xfffffffc00f08947 */ /* 0x004fea000383ffff */
[----:B------:R-:W-:Y:S05]  /*53b0*/  BRA `(.L_x_15) ;  /* 0xffffffb400747947 */ /* 0x000fea000383ffff */
.L_x_24:
[----:B------:R-:W-:-:S07]  /*53c0*/  MOV R4, R5 ;  /* 0x0000000500047202 */ /* 0x000fce0000000f00 */
.L_x_80:
[----:B-1----:R1:W2:Y:S02]  /*53d0*/  SYNCS.PHASECHK.TRANS64.TRYWAIT P0, [R2+URZ+0x33400], R5 ;  /* 0x03340005020075a7 */ /* 0x0022a400080011ff */
[----:B--2---:R-:W-:Y:S05]  /*53e0*/  @!P0 NANOSLEEP.SYNCS 0x989680 ;  /* 0x009896800000895d */ /* 0x004fea0003900000 */
[----:B------:R-:W2:Y:S02]  /*53f0*/  @!P0 SYNCS.PHASECHK.TRANS64 P0, [R2+URZ+0x33400], R5 ;  /* 0x03340005020085a7 */ /* 0x000ea400080010ff */
[----:B--2---:R-:W-:Y:S05]  /*5400*/  @!P0 BRA `(.L_x_80) ;  /* 0xfffffffc00f08947 */ /* 0x004fea000383ffff */
[----:B------:R-:W-:Y:S05]  /*5410*/  BRA `(.L_x_81) ;  /* 0xffffffb800b07947 */ /* 0x000fea000383ffff */
.L_x_29:
[----:B------:R-:W-:Y:S02]  /*5420*/  MOV R10, UR10 ;  /* 0x0000000a000a7c02 */ /* 0x000fe40008000f00 */
[----:B------:R-:W-:Y:S02]  /*5430*/  MOV R11, UR10 ;  /* 0x0000000a000b7c02 */ /* 0x000fe40008000f00 */
[----:B------:R-:W-:-:S07]  /*5440*/  MOV R3, UR8 ;  /* 0x0000000800037c02 */ /* 0x000fce0008000f00 */
.L_x_82:
[----:B-1----:R1:W2:Y:S02]  /*5450*/  SYNCS.PHASECHK.TRANS64.TRYWAIT P1, [R3+URZ+0x334a0], R11 ;  /* 0x0334a00b030075a7 */ /* 0x0022a400080211ff */
[----:B--2---:R-:W-:Y:S05]  /*5460*/  @!P1 NANOSLEEP.SYNCS 0x989680 ;  /* 0x009896800000995d */ /* 0x004fea0003900000 */
[----:B------:R-:W2:Y:S02]  /*5470*/  @!P1 SYNCS.PHASECHK.TRANS64 P1, [R3+URZ+0x334a0], R11 ;  /* 0x0334a00b030095a7 */ /* 0x000ea400080210ff */
[----:B--2---:R-:W-:Y:S05]  /*5480*/  @!P1 BRA `(.L_x_82) ;  /* 0xfffffffc00f09947 */ /* 0x004fea000383ffff */
[----:B------:R-:W-:Y:S05]  /*5490*/  BRA `(.L_x_83) ;  /* 0xffffffc000547947 */ /* 0x000fea000383ffff */
.L_x_30:
[----:B------:R-:W-:Y:S02]  /*54a0*/  MOV R5, UR14 ;  /* 0x0000000e00057c02 */ /* 0x000fe40008000f00 */
[----:B------:R-:W-:Y:S07]  /*54b0*/  MOV R10, R11 ;  /* 0x0000000b000a7202 */ /* 0x000fee0000000f00 */
.L_x_84:
[----:B-1----:R1:W2:Y:S02]  /*54c0*/  SYNCS.PHASECHK.TRANS64.TRYWAIT P1, [R5+URZ+0x33460], R11 ;  /* 0x0334600b050075a7 */ /* 0x0022a400080211ff */
[----:B--2---:R-:W-:Y:S05]  /*54d0*/  @!P1 NANOSLEEP.SYNCS 0x989680 ;  /* 0x009896800000995d */ /* 0x004fea0003900000 */
[----:B------:R-:W2:Y:S02]  /*54e0*/  @!P1 SYNCS.PHASECHK.TRANS64 P1, [R5+URZ+0x33460], R11 ;  /* 0x0334600b050095a7 */ /* 0x000ea400080210ff */
[----:B--2---:R-:W-:Y:S05]  /*54f0*/  @!P1 BRA `(.L_x_84) ;  /* 0xfffffffc00f09947 */ /* 0x004fea000383ffff */
[----:B------:R-:W-:Y:S05]  /*5500*/  BRA `(.L_x_85) ;  /* 0xffffffc000607947 */ /* 0x000fea000383ffff */
.L_x_32:
[----:B------:R-:W-:Y:S02]  /*5510*/  MOV R3, UR10 ;  /* 0x0000000a00037c02 */ /* 0x000fe40008000f00 */
[----:B------:R-:W-:Y:S07]  /*5520*/  MOV R12, R13 ;  /* 0x0000000d000c7202 */ /* 0x000fee0000000f00 */
.L_x_86:
[----:B-1----:R1:W2:Y:S02]  /*5530*/  SYNCS.PHASECHK.TRANS64.TRYWAIT P1, [R3+URZ+0x33460], R13 ;  /* 0x0334600d030075a7 */ /* 0x0022a400080211ff */
[----:B--2---:R-:W-:Y:S05]  /*5540*/  @!P1 NANOSLEEP.SYNCS 0x989680 ;  /* 0x009896800000995d */ /* 0x004fea0003900000 */
[----:B------:R-:W2:Y:S02]  /*5550*/  @!P1 SYNCS.PHASECHK.TRANS64 P1, [R3+URZ+0x33460], R13 ;  /* 0x0334600d030095a7 */ /* 0x000ea400080210ff */
[----:B--2---:R-:W-:Y:S05]  /*5560*/  @!P1 BRA `(.L_x_86) ;  /* 0xfffffffc00f09947 */ /* 0x004fea000383ffff */
[----:B------:R-:W-:Y:S05]  /*5570*/  BRA `(.L_x_87) ;  /* 0xffffffc4003c7947 */ /* 0x000fea000383ffff */
.L_x_37:
[----:B------:R-:W-:Y:S01]  /*5580*/  HFMA2 R18, -RZ, RZ, -0.0 , 0 ;  /* 0x80000000ff127431 */ /* 0x000fe200000001ff */
[----:B-1----:R-:W-:Y:S04]  /*5590*/  MOV R19, 0x80000000 ;  /* 0x8000000000137802 */ /* 0x002fe80000000f00 */
[----:B------:R1:W2:Y:S03]  /*55a0*/  SYNCS.PHASECHK.TRANS64.TRYWAIT P0, [R4+URZ+0x33430], R19 ;  /* 0x03343013040075a7 */ /* 0x0002a600080011ff */
[----:B--2---:R-:W-:Y:S05]  /*55b0*/  @!P0 NANOSLEEP.SYNCS 0x989680 ;  /* 0x009896800000895d */ /* 0x004fea0003900000 */
[----:B------:R-:W2:Y:S02]  /*55c0*/  @!P0 SYNCS.PHASECHK.TRANS64 P0, [R4+URZ+0x33430], R19 ;  /* 0x03343013040085a7 */ /* 0x000ea400080010ff */
[----:B--2---:R-:W-:Y:S05]  /*55d0*/  @!P0 BRA `(.L_x_37) ;  /* 0xfffffffc00e88947 */ /* 0x004fea000383ffff */
[----:B------:R-:W-:Y:S05]  /*55e0*/  BRA `(.L_x_88) ;  /* 0xffffffcc00187947 */ /* 0x000fea000383ffff */
.L_x_38:
[----:B------:R-:W-:Y:S01]  /*55f0*/  HFMA2 R16, -RZ, RZ, -0.0 , 0 ;  /* 0x80000000ff107431 */ /* 0x000fe200000001ff */
[----:B--2---:R-:W-:Y:S04]  /*5600*/  MOV R17, 0x80000000 ;  /* 0x8000000000117802 */ /* 0x004fe80000000f00 */
[----:B------:R2:W3:Y:S03]  /*5610*/  SYNCS.PHASECHK.TRANS64.TRYWAIT P0, [R4+URZ+0x33438], R17 ;  /* 0x03343811040075a7 */ /* 0x0004e600080011ff */
[----:B---3--:R-:W-:Y:S05]  /*5620*/  @!P0 NANOSLEEP.SYNCS 0x989680 ;  /* 0x009896800000895d */ /* 0x008fea0003900000 */
[----:B------:R-:W3:Y:S02]  /*5630*/  @!P0 SYNCS.PHASECHK.TRANS64 P0, [R4+URZ+0x33438], R17 ;  /* 0x03343811040085a7 */ /* 0x000ee400080010ff */
[----:B---3--:R-:W-:Y:S05]  /*5640*/  @!P0 BRA `(.L_x_38) ;  /* 0xfffffffc00e88947 */ /* 0x008fea000383ffff */
[----:B------:R-:W-:Y:S05]  /*5650*/  BRA `(.L_x_89) ;  /* 0xffffffcc00987947 */ /* 0x000fea000383ffff */
.L_x_39:
[----:B------:R-:W-:Y:S01]  /*5660*/  HFMA2 R16, -RZ, RZ, -0.0 , 0 ;  /* 0x80000000ff107431 */ /* 0x000fe200000001ff */
[----:B--2---:R-:W-:Y:S04]  /*5670*/  MOV R17, 0x80000000 ;  /* 0x8000000000117802 */ /* 0x004fe80000000f00 */
[----:B------:R2:W3:Y:S03]  /*5680*/  SYNCS.PHASECHK.TRANS64.TRYWAIT P0, [R4+URZ+0x33440], R17 ;  /* 0x03344011040075a7 */ /* 0x0004e600080011ff */
[----:B---3--:R-:W-:Y:S05]  /*5690*/  @!P0 NANOSLEEP.SYNCS 0x989680 ;  /* 0x009896800000895d */ /* 0x008fea0003900000 */
[----:B------:R-:W3:Y:S02]  /*56a0*/  @!P0 SYNCS.PHASECHK.TRANS64 P0, [R4+URZ+0x33440], R17 ;  /* 0x03344011040085a7 */ /* 0x000ee400080010ff */
[----:B---3--:R-:W-:Y:S05]  /*56b0*/  @!P0 BRA `(.L_x_39) ;  /* 0xfffffffc00e88947 */ /* 0x008fea000383ffff */
[----:B------:R-:W-:Y:S05]  /*56c0*/  BRA `(.L_x_90) ;  /* 0xffffffcc00d87947 */ /* 0x000fea000383ffff */
.L_x_40:
[----:B------:R-:W-:Y:S01]  /*56d0*/  HFMA2 R16, -RZ, RZ, -0.0 , 0 ;  /* 0x80000000ff107431 */ /* 0x000fe200000001ff */
[----:B-12---:R-:W-:Y:S04]  /*56e0*/  MOV R17, 0x80000000 ;  /* 0x8000000000117802 */ /* 0x006fe80000000f00 */
[----:B------:R1:W2:Y:S03]  /*56f0*/  SYNCS.PHASECHK.TRANS64.TRYWAIT P0, [R4+URZ+0x33448], R17 ;  /* 0x03344811040075a7 */ /* 0x0002a600080011ff */
[----:B--2---:R-:W-:Y:S05]  /*5700*/  @!P0 NANOSLEEP.SYNCS 0x989680 ;  /* 0x009896800000895d */ /* 0x004fea0003900000 */
[----:B------:R-:W2:Y:S02]  /*5710*/  @!P0 SYNCS.PHASECHK.TRANS64 P0, [R4+URZ+0x33448], R17 ;  /* 0x03344811040085a7 */ /* 0x000ea400080010ff */
[----:B--2---:R-:W-:Y:S05]  /*5720*/  @!P0 BRA `(.L_x_40) ;  /* 0xfffffffc00e88947 */ /* 0x004fea000383ffff */
[----:B------:R-:W-:Y:S05]  /*5730*/  BRA `(.L_x_91) ;  /* 0xffffffd000147947 */ /* 0x000fea000383ffff */
.L_x_41:
[----:B------:R-:W-:Y:S01]  /*5740*/  HFMA2 R34, -RZ, RZ, -0.0 , 0 ;  /* 0x80000000ff227431 */ /* 0x000fe200000001ff */
[----:B-1----:R-:W-:Y:S04]  /*5750*/  MOV R35, 0x80000000 ;  /* 0x8000000000237802 */ /* 0x002fe80000000f00 */
[----:B------:R1:W2:Y:S03]  /*5760*/  SYNCS.PHASECHK.TRANS64.TRYWAIT P0, [R4+URZ+0x33450], R35 ;  /* 0x03345023040075a7 */ /* 0x0002a600080011ff */
[----:B--2---:R-:W-:Y:S05]  /*5770*/  @!P0 NANOSLEEP.SYNCS 0x989680 ;  /* 0x009896800000895d */ /* 0x004fea0003900000 */
[----:B------:R-:W2:Y:S02]  /*5780*/  @!P0 SYNCS.PHASECHK.TRANS64 P0, [R4+URZ+0x33450], R35 ;  /* 0x03345023040085a7 */ /* 0x000ea400080010ff */
[----:B--2---:R-:W-:Y:S05]  /*5790*/  @!P0 BRA `(.L_x_41) ;  /* 0xfffffffc00e88947 */ /* 0x004fea000383ffff */
[----:B------:R-:W-:Y:S05]  /*57a0*/  BRA `(.L_x_92) ;  /* 0xffffffd000507947 */ /* 0x000fea000383ffff */
.L_x_42:
[----:B------:R-:W-:Y:S01]  /*57b0*/  HFMA2 R40, -RZ, RZ, -0.0 , 0 ;  /* 0x80000000ff287431 */ /* 0x000fe200000001ff */
[----:B-1----:R-:W-:Y:S04]  /*57c0*/  MOV R41, 0x80000000 ;  /* 0x8000000000297802 */ /* 0x002fe80000000f00 */
[----:B------:R1:W2:Y:S03]  /*57d0*/  SYNCS.PHASECHK.TRANS64.TRYWAIT P0, [R4+URZ+0x33458], R41 ;  /* 0x03345829040075a7 */ /* 0x0002a600080011ff */
[----:B--2---:R-:W-:Y:S05]  /*57e0*/  @!P0 NANOSLEEP.SYNCS 0x989680 ;  /* 0x009896800000895d */ /* 0x004fea0003900000 */
[----:B------:R-:W2:Y:S02]  /*57f0*/  @!P0 SYNCS.PHASECHK.TRANS64 P0, [R4+URZ+0x33458], R41 ;  /* 0x03345829040085a7 */ /* 0x000ea400080010ff */
[----:B--2---:R-:W-:Y:S05]  /*5800*/  @!P0 BRA `(.L_x_42) ;  /* 0xfffffffc00e88947 */ /* 0x004fea000383ffff */
[----:B------:R-:W-:Y:S05]  /*5810*/  BRA `(.L_x_93) ;  /* 0xffffffd000c87947 */ /* 0x000fea000383ffff */
.L_x_43:
[----:B--2---:R2:W3:Y:S02]  /*5820*/  SYNCS.PHASECHK.TRANS64.TRYWAIT P0, [R4+URZ+0x33430], RZ ;  /* 0x033430ff040075a7 */ /* 0x0044e400080011ff */
[----:B---3--:R-:W-:Y:S05]  /*5830*/  @!P0 NANOSLEEP.SYNCS 0x989680 ;  /* 0x009896800000895d */ /* 0x008fea0003900000 */
[----:B------:R-:W3:Y:S02]  /*5840*/  @!P0 SYNCS.PHASECHK.TRANS64 P0, [R4+URZ+0x33430], RZ ;  /* 0x033430ff040085a7 */ /* 0x000ee400080010ff */
[----:B---3--:R-:W-:Y:S05]  /*5850*/  @!P0 BRA `(.L_x_43) ;  /* 0xfffffffc00f08947 */ /* 0x008fea000383ffff */
[----:B------:R-:W-:Y:S05]  /*5860*/  BRA `(.L_x_94) ;  /* 0xffffffd400007947 */ /* 0x000fea000383ffff */
.L_x_44:
[----:B---3--:R3:W4:Y:S02]  /*5870*/  SYNCS.PHASECHK.TRANS64.TRYWAIT P0, [R4+URZ+0x33438], RZ ;  /* 0x033438ff040075a7 */ /* 0x00872400080011ff */
[----:B----4-:R-:W-:Y:S05]  /*5880*/  @!P0 NANOSLEEP.SYNCS 0x989680 ;  /* 0x009896800000895d */ /* 0x010fea0003900000 */
[----:B------:R-:W4:Y:S02]  /*5890*/  @!P0 SYNCS.PHASECHK.TRANS64 P0, [R4+URZ+0x33438], RZ ;  /* 0x033438ff040085a7 */ /* 0x000f2400080010ff */
[----:B----4-:R-:W-:Y:S05]  /*58a0*/  @!P0 BRA `(.L_x_44) ;  /* 0xfffffffc00f08947 */ /* 0x010fea000383ffff */
[----:B------:R-:W-:Y:S05]  /*58b0*/  BRA `(.L_x_95) ;  /* 0xffffffd400387947 */ /* 0x000fea000383ffff */
.L_x_45:
[----:B----4-:R4:W5:Y:S02]  /*58c0*/  SYNCS.PHASECHK.TRANS64.TRYWAIT P0, [R4+URZ+0x33440], RZ ;  /* 0x033440ff040075a7 */ /* 0x01096400080011ff */
[----:B-----5:R-:W-:Y:S05]  /*58d0*/  @!P0 NANOSLEEP.SYNCS 0x989680 ;  /* 0x009896800000895d */ /* 0x020fea0003900000 */
[----:B------:R-:W5:Y:S02]  /*58e0*/  @!P0 SYNCS.PHASECHK.TRANS64 P0, [R4+URZ+0x33440], RZ ;  /* 0x033440ff040085a7 */ /* 0x000f6400080010ff */
[----:B-----5:R-:W-:Y:S05]  /*58f0*/  @!P0 BRA `(.L_x_45) ;  /* 0xfffffffc00f08947 */ /* 0x020fea000383ffff */
[----:B------:R-:W-:Y:S05]  /*5900*/  BRA `(.L_x_96) ;  /* 0xffffffd400707947 */ /* 0x000fea000383ffff */
.L_x_46:
[----:B-1----:R1:W5:Y:S02]  /*5910*/  SYNCS.PHASECHK.TRANS64.TRYWAIT P0, [R4+URZ+0x33448], RZ ;  /* 0x033448ff040075a7 */ /* 0x00236400080011ff */
[----:B-----5:R-:W-:Y:S05]  /*5920*/  @!P0 NANOSLEEP.SYNCS 0x989680 ;  /* 0x009896800000895d */ /* 0x020fea0003900000 */
[----:B------:R-:W5:Y:S02]  /*5930*/  @!P0 SYNCS.PHASECHK.TRANS64 P0, [R4+URZ+0x33448], RZ ;  /* 0x033448ff040085a7 */ /* 0x000f6400080010ff */
[----:B-----5:R-:W-:Y:S05]  /*5940*/  @!P0 BRA `(.L_x_46) ;  /* 0xfffffffc00f08947 */ /* 0x020fea000383ffff */
[----:B------:R-:W-:Y:S05]  /*5950*/  BRA `(.L_x_97) ;  /* 0xffffffd400e47947 */ /* 0x000fea000383ffff */
.L_x_47:
[----:B-1----:R1:W5:Y:S02]  /*5960*/  SYNCS.PHASECHK.TRANS64.TRYWAIT P0, [R4+URZ+0x33450], RZ ;  /* 0x033450ff040075a7 */ /* 0x00236400080011ff */
[----:B-----5:R-:W-:Y:S05]  /*5970*/  @!P0 NANOSLEEP.SYNCS 0x989680 ;  /* 0x009896800000895d */ /* 0x020fea0003900000 */
[----:B------:R-:W5:Y:S02]  /*5980*/  @!P0 SYNCS.PHASECHK.TRANS64 P0, [R4+URZ+0x33450], RZ ;  /* 0x033450ff040085a7 */ /* 0x000f6400080010ff */
[----:B-----5:R-:W-:Y:S05]  /*5990*/  @!P0 BRA `(.L_x_47) ;  /* 0xfffffffc00f08947 */ /* 0x020fea000383ffff */
[----:B------:R-:W-:Y:S05]  /*59a0*/  BRA `(.L_x_98) ;  /* 0xffffffd8001c7947 */ /* 0x000fea000383ffff */
.L_x_48:
[----:B-1----:R1:W5:Y:S02]  /*59b0*/  SYNCS.PHASECHK.TRANS64.TRYWAIT P0, [R4+URZ+0x33458], RZ ;  /* 0x033458ff040075a7 */ /* 0x00236400080011ff */
[----:B-----5:R-:W-:Y:S05]  /*59c0*/  @!P0 NANOSLEEP.SYNCS 0x989680 ;  /* 0x009896800000895d */ /* 0x020fea0003900000 */
[----:B------:R-:W5:Y:S02]  /*59d0*/  @!P0 SYNCS.PHASECHK.TRANS64 P0, [R4+URZ+0x33458], RZ ;  /* 0x033458ff040085a7 */ /* 0x000f6400080010ff */
[----:B-----5:R-:W-:Y:S05]  /*59e0*/  @!P0 BRA `(.L_x_48) ;  /* 0xfffffffc00f08947 */ /* 0x020fea000383ffff */
[----:B------:R-:W-:Y:S05]  /*59f0*/  BRA `(.L_x_99) ;  /* 0xffffffd800547947 */ /* 0x000fea000383ffff */
.L_x_52:
[-C--:B------:R-:W-:Y:S02]  /*5a00*/  MOV R4, R0.reuse ;  /* 0x0000000000047202 */ /* 0x080fe40000000f00 */
[----:B------:R-:W-:-:S07]  /*5a10*/  MOV R5, R0 ;  /* 0x0000000000057202 */ /* 0x000fce0000000f00 */
.L_x_100:
[----:B-1----:R1:W2:Y:S02]  /*5a20*/  SYNCS.PHASECHK.TRANS64.TRYWAIT P2, [R3+URZ+0x33490], R5 ;  /* 0x03349005030075a7 */ /* 0x0022a400080411ff */
[----:B--2---:R-:W-:Y:S05]  /*5a30*/  @!P2 NANOSLEEP.SYNCS 0x989680 ;  /* 0x009896800000a95d */ /* 0x004fea0003900000 */
[----:B------:R-:W2:Y:S02]  /*5a40*/  @!P2 SYNCS.PHASECHK.TRANS64 P2, [R3+URZ+0x33490], R5 ;  /* 0x033490050300a5a7 */ /* 0x000ea400080410ff */
[----:B--2---:R-:W-:Y:S05]  /*5a50*/  @!P2 BRA `(.L_x_100) ;  /* 0xfffffffc00f0a947 */ /* 0x004fea000383ffff */
[----:B------:R-:W-:Y:S05]  /*5a60*/  BRA `(.L_x_101) ;  /* 0xffffffdc00707947 */ /* 0x000fea000383ffff */
        .weak           $__internal_0_$__cuda_sm10x_tcgen05_guardrail_trap_col_being_dealloced_not_returned_by_alloc
        .type           $__internal_0_$__cuda_sm10x_tcgen05_guardrail_trap_col_being_dealloced_not_returned_by_alloc,@function
        .size           $__internal_0_$__cuda_sm10x_tcgen05_guardrail_trap_col_being_dealloced_not_returned_by_alloc,($__internal_1_$__cuda_sm10x_tcgen05_guardrail_trap_phase_invalid_during_alloc - $__internal_0_$__cuda_sm10x_tcgen05_guardrail_trap_col_being_dealloced_not_returned_by_alloc)
$__internal_0_$__cuda_sm10x_tcgen05_guardrail_trap_col_being_dealloced_not_returned_by_alloc:
[----:B------:R-:W-:Y:S05]  /*5a70*/  BPT.TRAP 0x1 ;  /* 0x000000040000795c */ /* 0x000fea0000300000 */
[----:B------:R-:W-:-:S04]  /*5a80*/  HFMA2 R3, -RZ, RZ, 0, 0 ;  /* 0x00000000ff037431 */ /* 0x000fc800000001ff */
[----:B------:R-:W-:Y:S05]  /*5a90*/  RET.REL.NODEC R2 `(_ZN9deep_gemm24sm100_fp8_gemm_1d1d_implILN4cute4UMMA5MajorE0ELS3_0ELj0ELj24576ELj1536ELj128ELj224ELj128ELj1ELj128ELj128ELj64ELj6ELj128ELj128ELj2ELb0ELj148ELNS_8GemmTypeE0ELb0EN7cutlass10bfloat16_tENS_16EpilogueIdentityEEEvPijjj14CUtensorMap_stS9_S9_S9_S9_) ;  /* 0xffffffa402587950 */ /* 0x000fea0003c3ffff */
        .weak           $__internal_1_$__cuda_sm10x_tcgen05_guardrail_trap_phase_invalid_during_alloc
        .type           $__internal_1_$__cuda_sm10x_tcgen05_guardrail_trap_phase_invalid_during_alloc,@function
        .size           $__internal_1_$__cuda_sm10x_tcgen05_guardrail_trap_phase_invalid_during_alloc,($__internal_2_$__cuda_sm10x_tcgen05_guardrail_trap_unallocated_columns_being_dealloced - $__internal_1_$__cuda_sm10x_tcgen05_guardrail_trap_phase_invalid_during_alloc)
$__internal_1_$__cuda_sm10x_tcgen05_guardrail_trap_phase_invalid_during_alloc:
[----:B------:R-:W-:Y:S05]  /*5aa0*/  BPT.TRAP 0x1 ;  /* 0x000000040000795c */ /* 0x000fea0000300000 */
[----:B------:R-:W-:-:S04]  /*5ab0*/  MOV R3, 0x0 ;  /* 0x0000000000037802 */ /* 0x000fc80000000f00 */
[----:B------:R-:W-:Y:S05]  /*5ac0*/  RET.REL.NODEC R2 `(_ZN9deep_gemm24sm100_fp8_gemm_1d1d_implILN4cute4UMMA5MajorE0ELS3_0ELj0ELj24576ELj1536ELj128ELj224ELj128ELj1ELj128ELj128ELj64ELj6ELj128ELj128ELj2ELb0ELj148ELNS_8GemmTypeE0ELb0EN7cutlass10bfloat16_tENS_16EpilogueIdentityEEEvPijjj14CUtensorMap_stS9_S9_S9_S9_) ;  /* 0xffffffa4024c7950 */ /* 0x000fea0003c3ffff */
        .weak           $__internal_2_$__cuda_sm10x_tcgen05_guardrail_trap_unallocated_columns_being_dealloced
        .type           $__internal_2_$__cuda_sm10x_tcgen05_guardrail_trap_unallocated_columns_being_dealloced,@function
        .size           $__internal_2_$__cuda_sm10x_tcgen05_guardrail_trap_unallocated_columns_being_dealloced,($__internal_3_$__cuda_sm20_div_u16 - $__internal_2_$__cuda_sm10x_tcgen05_guardrail_trap_unallocated_columns_being_dealloced)
$__internal_2_$__cuda_sm10x_tcgen05_guardrail_trap_unallocated_columns_being_dealloced:
[----:B------:R-:W-:Y:S05]  /*5ad0*/  BPT.TRAP 0x1 ;  /* 0x000000040000795c */ /* 0x000fea0000300000 */
[----:B------:R-:W-:-:S04]  /*5ae0*/  HFMA2 R3, -RZ, RZ, 0, 0 ;  /* 0x00000000ff037431 */ /* 0x000fc800000001ff */
[----:B------:R-:W-:Y:S05]  /*5af0*/  RET.REL.NODEC R2 `(_ZN9deep_gemm24sm100_fp8_gemm_1d1d_implILN4cute4UMMA5MajorE0ELS3_0ELj0ELj24576ELj1536ELj128ELj224ELj128ELj1ELj128ELj128ELj64ELj6ELj128ELj128ELj2ELb0ELj148ELNS_8GemmTypeE0ELb0EN7cutlass10bfloat16_tENS_16EpilogueIdentityEEEvPijjj14CUtensorMap_stS9_S9_S9_S9_) ;  /* 0xffffffa402407950 */ /* 0x000fea0003c3ffff */
        .weak           $__internal_3_$__cuda_sm20_div_u16
        .type           $__internal_3_$__cuda_sm20_div_u16,@function
        .size           $__internal_3_$__cuda_sm20_div_u16,(.L_x_106 - $__internal_3_$__cuda_sm20_div_u16)
$__internal_3_$__cuda_sm20_div_u16:
[----:B------:R-:W1:Y:S01]  /*5b00*/  I2F.U16 R9, R39 ;  /* 0x0000002700097306 */ /* 0x000e620000101000 */
[----:B------:R-:W-:-:S07]  /*5b10*/  IMAD.MOV.U32 R0, RZ, RZ, 0x4b800000 ;  /* 0x4b800000ff007424 */ /* 0x000fce00078e00ff */
[----:B------:R-:W-:Y:S01]  /*5b20*/  I2F.U16.RZ R5, R5 ;  /* 0x0000000500057306 */ /* 0x000fe2000010d000 */
[C---:B-1----:R-:W-:Y:S02]  /*5b30*/  FSETP.GEU.AND P1, PT, |R9|.reuse, 1.175494350822287508e-38, PT ;  /* 0x008000000900780b */ /* 0x042fe40003f2e200 */
[----:B------:R-:W-:Y:S02]  /*5b40*/  FSETP.GT.AND P2, PT, |R9|, 8.50705917302346158658e+37, PT ;  /* 0x7e8000000900780b */ /* 0x000fe40003f44200 */
[----:B------:R-:W-:Y:S02]  /*5b50*/  FSEL R0, R0, 1, !P1 ;  /* 0x3f80000000007808 */ /* 0x000fe40004800000 */
[----:B------:R-:W-:Y:S02]  /*5b60*/  ISETP.NE.U32.AND P1, PT, R39, RZ, PT ;  /* 0x000000ff2700720c */ /* 0x000fe40003f25070 */
[----:B------:R-:W-:-:S05]  /*5b70*/  FSEL R0, R0, 0.25, !P2 ;  /* 0x3e80000000007808 */ /* 0x000fca0005000000 */
[----:B------:R-:W-:-:S06]  /*5b80*/  FMUL R9, R9, R0 ;  /* 0x0000000009097220 */ /* 0x000fcc0000400000 */
[----:B------:R-:W1:Y:S02]  /*5b90*/  MUFU.RCP R9, R9 ;  /* 0x0000000900097308 */ /* 0x000e640000001000 */
[----:B-1----:R-:W-:-:S04]  /*5ba0*/  FMUL R0, R0, R9 ;  /* 0x0000000900007220 */ /* 0x002fc80000400000 */
[----:B------:R-:W-:-:S04]  /*5bb0*/  VIADD R0, R0, 0x2 ;  /* 0x0000000200007836 */ /* 0x000fc80000000000 */
[----:B------:R-:W-:-:S04]  /*5bc0*/  FMUL.RZ R11, R5, R0 ;  /* 0x00000000050b7220 */ /* 0x000fc8000040c000 */
[----:B------:R1:W2:Y:S02]  /*5bd0*/  F2I.U32.TRUNC.NTZ R0, R11 ;  /* 0x0000000b00007305 */ /* 0x0002a4000020f000 */
[----:B-1----:R-:W-:Y:S01]  /*5be0*/  IMAD.MOV.U32 R11, RZ, RZ, 0x0 ;  /* 0x00000000ff0b7424 */ /* 0x002fe200078e00ff */
[----:B--2---:R-:W-:Y:S02]  /*5bf0*/  LOP3.LUT R0, R0, 0xffff, RZ, 0xc0, !PT ;  /* 0x0000ffff00007812 */ /* 0x004fe400078ec0ff */
[----:B------:R-:W-:Y:S01]  /*5c00*/  @!P1 MOV R0, 0xffffffff ;  /* 0xffffffff00009802 */ /* 0x000fe20000000f00 */
[----:B------:R-:W-:Y:S06]  /*5c10*/  RET.REL.NODEC R10 `(_ZN9deep_gemm24sm100_fp8_gemm_1d1d_implILN4cute4UMMA5MajorE0ELS3_0ELj0ELj24576ELj1536ELj128ELj224ELj128ELj1ELj128ELj128ELj64ELj6ELj128ELj128ELj2ELb0ELj148ELNS_8GemmTypeE0ELb0EN7cutlass10bfloat16_tENS_16EpilogueIdentityEEEvPijjj14CUtensorMap_stS9_S9_S9_S9_) ;  /* 0xffffffa00af87950 */ /* 0x000fec0003c3ffff */
.L_x_102:
[----:B------:R-:W-:-:S00]  /*5c20*/  BRA `(.L_x_102) ;  /* 0xfffffffc00fc7947 */ /* 0x000fc0000383ffff */
[----:B------:R-:W-:-:S00]  /*5c30*/  NOP ;  /* 0x0000000000007918 */ /* 0x000fc00000000000 */
        /* <DEDUP_REMOVED lines=12> */
.L_x_106:


//--------------------- .nv.shared._ZN9deep_gemm24sm100_fp8_gemm_1d1d_implILN4cute4UMMA5MajorE0ELS3_0ELj0ELj24576ELj1536ELj128ELj224ELj128ELj1ELj128ELj128ELj64ELj6ELj128ELj128ELj2ELb0ELj148ELNS_8GemmTypeE0ELb0EN7cutlass10bfloat16_tENS_16EpilogueIdentityEEEvPijjj14CUtensorMap_stS9_S9_S9_S9_ --------------------------
	.section	.nv.shared._ZN9deep_gemm24sm100_fp8_gemm_1d1d_implILN4cute4UMMA5MajorE0ELS3_0ELj0ELj24576ELj1536ELj128ELj224ELj128ELj1ELj128ELj128ELj64ELj6ELj128ELj128ELj2ELb0ELj148ELNS_8GemmTypeE0ELb0EN7cutlass10bfloat16_tENS_16EpilogueIdentityEEEvPijjj14CUtensorMap_stS9_S9_S9_S9_,"aw",@nobits
	.sectionflags	@""
	.align	1024
	.zero		1024


//--------------------- .nv.shared.reserved.0     --------------------------
	.section	.nv.shared.reserved.0,"aw",@nobits
	.align	8
	.weak		__nv_reservedSMEM_offset_0_alias
	.size		__nv_reservedSMEM_offset_0_alias, 0, 64
	.other		__nv_reservedSMEM_offset_0_alias,@"STO_CUDA_RESERVED_SHARED STV_DEFAULT"
__nv_reservedSMEM_offset_0_alias:
	.zero		0
.nv.shared.reserved.0:
	.zero		64
	.weak		__nv_reservedSMEM_allocation_phase
	.type		__nv_reservedSMEM_allocation_phase,@object
	.size		__nv_reservedSMEM_allocation_phase,(.L_0 - __nv_reservedSMEM_allocation_phase)
__nv_reservedSMEM_allocation_phase:
	.zero		1
.L_0:
	.zero		7
	.weak		__nv_reservedSMEM_devtool_atexit_pc
	.type		__nv_reservedSMEM_devtool_atexit_pc,@object
	.size		__nv_reservedSMEM_devtool_atexit_pc,(__nv_reservedSMEM_allocation_mask - __nv_reservedSMEM_devtool_atexit_pc)
__nv_reservedSMEM_devtool_atexit_pc:
	.zero		8
	.weak		__nv_reservedSMEM_allocation_mask
	.type		__nv_reservedSMEM_allocation_mask,@object
	.size		__nv_reservedSMEM_allocation_mask,(.L_2 - __nv_reservedSMEM_allocation_mask)
__nv_reservedSMEM_allocation_mask:
	.zero		4
.L_2:
	.zero		4
	.weak		__nv_reservedSMEM_tmem_allocation_pipeline_mbarrier
	.type		__nv_reservedSMEM_tmem_allocation_pipeline_mbarrier,@object
	.size		__nv_reservedSMEM_tmem_allocation_pipeline_mbarrier,(__nv_reservedSMEM_tmem_allocation_pipeline_mbarrier_parity - __nv_reservedSMEM_tmem_allocation_pipeline_mbarrier)
__nv_reservedSMEM_tmem_allocation_pipeline_mbarrier:
	.zero		8
	.weak		__nv_reservedSMEM_tmem_allocation_pipeline_mbarrier_parity
	.type		__nv_reservedSMEM_tmem_allocation_pipeline_mbarrier_parity,@object
	.size		__nv_reservedSMEM_tmem_allocation_pipeline_mbarrier_parity,(.L_4 - __nv_reservedSMEM_tmem_allocation_pipeline_mbarrier_parity)
__nv_reservedSMEM_tmem_allocation_pipeline_mbarrier_parity:
	.zero		4
.L_4:


//--------------------- .nv.global                --------------------------
	.section	.nv.global,"aw",@nobits
.nv.global:
	.type		_ZN45_INTERNAL_ae9eaa45_9_kernel_cu_9ffb559d_911434cute1_E,@object
	.size		_ZN45_INTERNAL_ae9eaa45_9_kernel_cu_9ffb559d_911434cute1_E,(_ZN45_INTERNAL_ae9eaa45_9_kernel_cu_9ffb559d_911434cuda3std3__45__cpo6cbeginE - _ZN45_INTERNAL_ae9eaa45_9_kernel_cu_9ffb559d_911434cute1_E)
_ZN45_INTERNAL_ae9eaa45_9_kernel_cu_9ffb559d_911434cute1_E:
	.zero		1
	.type		_ZN45_INTERNAL_ae9eaa45_9_kernel_cu_9ffb559d_911434cuda3std3__45__cpo6cbeginE,@object
	.size		_ZN45_INTERNAL_ae9eaa45_9_kernel_cu_9ffb559d_911434cuda3std3__45__cpo6cbeginE,(_ZN45_INTERNAL_ae9eaa45_9_kernel_cu_9ffb559d_911434cuda3std3__48in_placeE - _ZN45_INTERNAL_ae9eaa45_9_kernel_cu_9ffb559d_911434cuda3std3__45__cpo6cbeginE)
_ZN45_INTERNAL_ae9eaa45_9_kernel_cu_9ffb559d_911434cuda3std3__45__cpo6cbeginE:
	.zero		1
	.type		_ZN45_INTERNAL_ae9eaa45_9_kernel_cu_9ffb559d_911434cuda3std3__48in_placeE,@object
	.size		_ZN45_INTERNAL_ae9eaa45_9_kernel_cu_9ffb559d_911434cuda3std3__48in_placeE,(_ZN45_INTERNAL_ae9eaa45_9_kernel_cu_9ffb559d_911434cuda3std6ranges3__45__cpo9iter_moveE - _ZN45_INTERNAL_ae9eaa45_9_kernel_cu_9ffb559d_911434cuda3std3__48in_placeE)
_ZN45_INTERNAL_ae9eaa45_9_kernel_cu_9ffb559d_911434cuda3std3__48in_placeE:
	.zero		1
	.type		_ZN45_INTERNAL_ae9eaa45_9_kernel_cu_9ffb559d_911434cuda3std6ranges3__45__cpo9iter_moveE,@object
	.size		_ZN45_INTERNAL_ae9eaa45_9_kernel_cu_9ffb559d_911434cuda3std6ranges3__45__cpo9iter_moveE,(_ZN45_INTERNAL_ae9eaa45_9_kernel_cu_9ffb559d_911434cuda3std3__45__cpo5beginE - _ZN45_INTERNAL_ae9eaa45_9_kernel_cu_9ffb559d_911434cuda3std6ranges3__45__cpo9iter_moveE)
_ZN45_INTERNAL_ae9eaa45_9_kernel_cu_9ffb559d_911434cuda3std6ranges3__45__cpo9iter_moveE:
	.zero		1
	.type		_ZN45_INTERNAL_ae9eaa45_9_kernel_cu_9ffb559d_911434cuda3std3__45__cpo5beginE,@object
	.size		_ZN45_INTERNAL_ae9eaa45_9_kernel_cu_9ffb559d_911434cuda3std3__45__cpo5beginE,(_ZN45_INTERNAL_ae9eaa45_9_kernel_cu_9ffb559d_911434cuda3std3__447_GLOBAL__N__ae9eaa45_9_kernel_cu_9ffb559d_911436ignoreE - _ZN45_INTERNAL_ae9eaa45_9_kernel_cu_9ffb559d_911434cuda3std3__45__cpo5beginE)
_ZN45_INTERNAL_ae9eaa45_9_kernel_cu_9ffb559d_911434cuda3std3__45__cpo5beginE:
	.zero		1
	.type		_ZN45_INTERNAL_ae9eaa45_9_kernel_cu_9ffb559d_911434cuda3std3__447_GLOBAL__N__ae9eaa45_9_kernel_cu_9ffb559d_911436ignoreE,@object
	.size		_ZN45_INTERNAL_ae9eaa45_9_kernel_cu_9ffb559d_911434cuda3std3__447_GLOBAL__N__ae9eaa45_9_kernel_cu_9ffb559d_911436ignoreE,(_ZN45_INTERNAL_ae9eaa45_9_kernel_cu_9ffb559d_911434cute7productE - _ZN45_INTERNAL_ae9eaa45_9_kernel_cu_9ffb559d_911434cuda3std3__447_GLOBAL__N__ae9eaa45_9_kernel_cu_9ffb559d_911436ignoreE)
_ZN45_INTERNAL_ae9eaa45_9_kernel_cu_9ffb559d_911434cuda3std3__447_GLOBAL__N__ae9eaa45_9_kernel_cu_9ffb559d_911436ignoreE:
	.zero		1
	.type		_ZN45_INTERNAL_ae9eaa45_9_kernel_cu_9ffb559d_911434cute7productE,@object
	.size		_ZN45_INTERNAL_ae9eaa45_9_kernel_cu_9ffb559d_911434cute7productE,(_ZN45_INTERNAL_ae9eaa45_9_kernel_cu_9ffb559d_911434cuda3std3__45__cpo3endE - _ZN45_INTERNAL_ae9eaa45_9_kernel_cu_9ffb559d_911434cute7productE)
_ZN45_INTERNAL_ae9eaa45_9_kernel_cu_9ffb559d_911434cute7productE:
	.zero		1
	.type		_ZN45_INTERNAL_ae9eaa45_9_kernel_cu_9ffb559d_911434cuda3std3__45__cpo3endE,@object
	.size		_ZN45_INTERNAL_ae9eaa45_9_kernel_cu_9ffb559d_911434cuda3std3__45__cpo3endE,(_ZN45_INTERNAL_ae9eaa45_9_kernel_cu_9ffb559d_911434cuda3std3__419piecewise_constructE - _ZN45_INTERNAL_ae9eaa45_9_kernel_cu_9ffb559d_911434cuda3std3__45__cpo3endE)
_ZN45_INTERNAL_ae9eaa45_9_kernel_cu_9ffb559d_911434cuda3std3__45__cpo3endE:
	.zero		1
	.type		_ZN45_INTERNAL_ae9eaa45_9_kernel_cu_9ffb559d_911434cuda3std3__419piecewise_constructE,@object
	.size		_ZN45_INTERNAL_ae9eaa45_9_kernel_cu_9ffb559d_911434cuda3std3__419piecewise_constructE,(_ZN45_INTERNAL_ae9eaa45_9_kernel_cu_9ffb559d_911434cuda3std3__45__cpo4cendE - _ZN45_INTERNAL_ae9eaa45_9_kernel_cu_9ffb559d_911434cuda3std3__419piecewise_constructE)
_ZN45_INTERNAL_ae9eaa45_9_kernel_cu_9ffb559d_911434cuda3std3__419piecewise_constructE:
	.zero		1
	.type		_ZN45_INTERNAL_ae9eaa45_9_kernel_cu_9ffb559d_911434cuda3std3__45__cpo4cendE,@object
	.size		_ZN45_INTERNAL_ae9eaa45_9_kernel_cu_9ffb559d_911434cuda3std3__45__cpo4cendE,(_ZN45_INTERNAL_ae9eaa45_9_kernel_cu_9ffb559d_911434cuda3std6ranges3__45__cpo4swapE - _ZN45_INTERNAL_ae9eaa45_9_kernel_cu_9ffb559d_911434cuda3std3__45__cpo4cendE)
_ZN45_INTERNAL_ae9eaa45_9_kernel_cu_9ffb559d_911434cuda3std3__45__cpo4cendE:
	.zero		1
	.type		_ZN45_INTERNAL_ae9eaa45_9_kernel_cu_9ffb559d_911434cuda3std6ranges3__45__cpo4swapE,@object
	.size		_ZN45_INTERNAL_ae9eaa45_9_kernel_cu_9ffb559d_911434cuda3std6ranges3__45__cpo4swapE,(.L_12 - _ZN45_INTERNAL_ae9eaa45_9_kernel_cu_9ffb559d_911434cuda3std6ranges3__45__cpo4swapE)
_ZN45_INTERNAL_ae9eaa45_9_kernel_cu_9ffb559d_911434cuda3std6ranges3__45__cpo4swapE:
	.zero		1
.L_12:


//--------------------- .nv.constant0._ZN9deep_gemm24sm100_fp8_gemm_1d1d_implILN4cute4UMMA5MajorE0ELS3_0ELj0ELj24576ELj1536ELj128ELj224ELj128ELj1ELj128ELj128ELj64ELj6ELj128ELj128ELj2ELb0ELj148ELNS_8GemmTypeE0ELb0EN7cutlass10bfloat16_tENS_16EpilogueIdentityEEEvPijjj14CUtensorMap_stS9_S9_S9_S9_ --------------------------
	.section	.nv.constant0._ZN9deep_gemm24sm100_fp8_gemm_1d1d_implILN4cute4UMMA5MajorE0ELS3_0ELj0ELj24576ELj1536ELj128ELj224ELj128ELj1ELj128ELj128ELj64ELj6ELj128ELj128ELj2ELb0ELj148ELNS_8GemmTypeE0ELb0EN7cutlass10bfloat16_tENS_16EpilogueIdentityEEEvPijjj14CUtensorMap_stS9_S9_S9_S9_,"a",@progbits
	.sectionflags	@""
	.align	4
.nv.constant0._ZN9deep_gemm24sm100_fp8_gemm_1d1d_implILN4cute4UMMA5MajorE0ELS3_0ELj0ELj24576ELj1536ELj128ELj224ELj128ELj1ELj128ELj128ELj64ELj6ELj128ELj128ELj2ELb0ELj148ELNS_8GemmTypeE0ELb0EN7cutlass10bfloat16_tENS_16EpilogueIdentityEEEvPijjj14CUtensorMap_stS9_S9_S9_S9_:
	.zero		1600


//--------------------- SYMBOLS --------------------------

	.type		.nv.reservedSmem.offset0,@object
	.size		.nv.reservedSmem.offset0,0x4
	.type		.nv.reservedSmem.cap,@object
	.size		.nv.reservedSmem.cap,0x4
